# CuTe-DSL kernel — source=cudnn_frontend_dsl family=grouped_gemm_swiglu
# config = {"ab_dtype": "Float8E4M3FN", "sf_vec": 32, "d_dtype": "BFloat16", "vector_f32": true, "mma_mn": [256, 256], "cluster_mn": [2, 1]}


// ===== COMPILED SASS (sm_100a) =====

	.target	sm_100a

	.elftype	@"ET_EXEC"


//--------------------- .note.nv.tkinfo           --------------------------
	.section	.note.nv.tkinfo,"",@"SHT_NOTE"
	.sectionflags	@"SHF_NOTE_NV_TKINFO"
	.tkinfo
        /*0018*/ 	.word	0x00000081
        /*0030*/ 	.string	""
        /*0030*/ 	.string	"ptxas"
        /*0030*/ 	.string	"Cuda compilation tools, release 12.9, V12.9.83"
        /*0030*/ 	.string	"Build system must define TOOLS_VERSION_EXTENDED"
        /*0030*/ 	.string	"-O 3 -arch sm_100a "



//--------------------- .note.nv.cuver            --------------------------
	.section	.note.nv.cuver,"",@"SHT_NOTE"
	.sectionflags	@"SHF_NOTE_NV_CUVER"
        /*0018*/ 	.short	0x0001
        /*001a*/ 	.short	0x0064
        /*001c*/ 	.short	0x0001
        /*001e*/ 	.short	0x0000
        /*0020*/ 	.short	0x0001
        /*0022*/ 	.short	0x0000


//--------------------- .nv.info                  --------------------------
	.section	.nv.info,"",@"SHT_CUDA_INFO"
	.align	4


	//----- nvinfo : EIATTR_REGCOUNT
	.align		4
        /*0000*/ 	.byte	0x04, 0x2f
        /*0002*/ 	.short	(.L_6 - .L_5)
	.align		4
.L_5:
        /*0004*/ 	.word	index@(kernel_cutlass_kernel_cudnngrouped_gemmgrouped_gemm_swiglugrouped_gemm_swiglu_quantBlockScaledContiguousGroupedGemmKernel_object_at__TiledMMA_ThrLayoutVMNK21111000_PermutationMNK____MMAAt_0)
        /*0008*/ 	.word	0x00000088


	//----- nvinfo : EIATTR_FRAME_SIZE
	.align		4
.L_6:
        /*000c*/ 	.byte	0x04, 0x11
        /*000e*/ 	.short	(.L_8 - .L_7)
	.align		4
.L_7:
        /*0010*/ 	.word	index@($__internal_2_$__cuda_sm10x_tcgen05_guardrail_trap_unallocated_columns_being_dealloced)
        /*0014*/ 	.word	0x00000000


	//----- nvinfo : EIATTR_FRAME_SIZE
	.align		4
.L_8:
        /*0018*/ 	.byte	0x04, 0x11
        /*001a*/ 	.short	(.L_10 - .L_9)
	.align		4
.L_9:
        /*001c*/ 	.word	index@($__internal_1_$__cuda_sm10x_tcgen05_guardrail_trap_phase_invalid_during_alloc)
        /*0020*/ 	.word	0x00000000


	//----- nvinfo : EIATTR_FRAME_SIZE
	.align		4
.L_10:
        /*0024*/ 	.byte	0x04, 0x11
        /*0026*/ 	.short	(.L_12 - .L_11)
	.align		4
.L_11:
        /*0028*/ 	.word	index@($__internal_0_$__cuda_sm10x_tcgen05_guardrail_trap_col_being_dealloced_not_returned_by_alloc)
        /*002c*/ 	.word	0x00000000


	//----- nvinfo : EIATTR_FRAME_SIZE
	.align		4
.L_12:
        /*0030*/ 	.byte	0x04, 0x11
        /*0032*/ 	.short	(.L_14 - .L_13)
	.align		4
.L_13:
        /*0034*/ 	.word	index@(kernel_cutlass_kernel_cudnngrouped_gemmgrouped_gemm_swiglugrouped_gemm_swiglu_quantBlockScaledContiguousGroupedGemmKernel_object_at__TiledMMA_ThrLayoutVMNK21111000_PermutationMNK____MMAAt_0)
        /*0038*/ 	.word	0x00000000


	//----- nvinfo : EIATTR_MIN_STACK_SIZE
	.align		4
.L_14:
        /*003c*/ 	.byte	0x04, 0x12
        /*003e*/ 	.short	(.L_16 - .L_15)
	.align		4
.L_15:
        /*0040*/ 	.word	index@(kernel_cutlass_kernel_cudnngrouped_gemmgrouped_gemm_swiglugrouped_gemm_swiglu_quantBlockScaledContiguousGroupedGemmKernel_object_at__TiledMMA_ThrLayoutVMNK21111000_PermutationMNK____MMAAt_0)
        /*0044*/ 	.word	0x00000000
.L_16:


//--------------------- .nv.info.kernel_cutlass_kernel_cudnngrouped_gemmgrouped_gemm_swiglugrouped_gemm_swiglu_quantBlockScaledContiguousGroupedGemmKernel_object_at__TiledMMA_ThrLayoutVMNK21111000_PermutationMNK____MMAAt_0 --------------------------
	.section	.nv.info.kernel_cutlass_kernel_cudnngrouped_gemmgrouped_gemm_swiglugrouped_gemm_swiglu_quantBlockScaledContiguousGroupedGemmKernel_object_at__TiledMMA_ThrLayoutVMNK21111000_PermutationMNK____MMAAt_0,"",@"SHT_CUDA_INFO"
	.sectionflags	@""
	.align	4


	//----- nvinfo : EIATTR_CUDA_API_VERSION
	.align		4
        /*0000*/ 	.byte	0x04, 0x37
        /*0002*/ 	.short	(.L_18 - .L_17)
.L_17:
        /*0004*/ 	.word	0x00000081


	//----- nvinfo : EIATTR_KPARAM_INFO
	.align		4
.L_18:
        /*0008*/ 	.byte	0x04, 0x17
        /*000a*/ 	.short	(.L_20 - .L_19)
.L_19:
        /*000c*/ 	.word	0x00000000
        /*0010*/ 	.short	0x000f
        /*0012*/ 	.short	0x03f8
        /*0014*/ 	.byte	0x00, 0xf0, 0x31, 0x00


	//----- nvinfo : EIATTR_KPARAM_INFO
	.align		4
.L_20:
        /*0018*/ 	.byte	0x04, 0x17
        /*001a*/ 	.short	(.L_22 - .L_21)
.L_21:
        /*001c*/ 	.word	0x00000000
        /*0020*/ 	.short	0x000e
        /*0022*/ 	.short	0x03ec
        /*0024*/ 	.byte	0x00, 0xf0, 0x31, 0x00


	//----- nvinfo : EIATTR_KPARAM_INFO
	.align		4
.L_22:
        /*0028*/ 	.byte	0x04, 0x17
        /*002a*/ 	.short	(.L_24 - .L_23)
.L_23:
        /*002c*/ 	.word	0x00000000
        /*0030*/ 	.short	0x000d
        /*0032*/ 	.short	0x03e0
        /*0034*/ 	.byte	0x00, 0xf0, 0x31, 0x00


	//----- nvinfo : EIATTR_KPARAM_INFO
	.align		4
.L_24:
        /*0038*/ 	.byte	0x04, 0x17
        /*003a*/ 	.short	(.L_26 - .L_25)
.L_25:
        /*003c*/ 	.word	0x00000000
        /*0040*/ 	.short	0x000c
        /*0042*/ 	.short	0x03d8
        /*0044*/ 	.byte	0x00, 0xf0, 0x21, 0x00


	//----- nvinfo : EIATTR_KPARAM_INFO
	.align		4
.L_26:
        /*0048*/ 	.byte	0x04, 0x17
        /*004a*/ 	.short	(.L_28 - .L_27)
.L_27:
        /*004c*/ 	.word	0x00000000
        /*0050*/ 	.short	0x000b
        /*0052*/ 	.short	0x03d0
        /*0054*/ 	.byte	0x00, 0xf0, 0x21, 0x00


	//----- nvinfo : EIATTR_KPARAM_INFO
	.align		4
.L_28:
        /*0058*/ 	.byte	0x04, 0x17
        /*005a*/ 	.short	(.L_30 - .L_29)
.L_29:
        /*005c*/ 	.word	0x00000000
        /*0060*/ 	.short	0x000a
        /*0062*/ 	.short	0x03c8
        /*0064*/ 	.byte	0x00, 0xf0, 0x21, 0x00


	//----- nvinfo : EIATTR_KPARAM_INFO
	.align		4
.L_30:
        /*0068*/ 	.byte	0x04, 0x17
        /*006a*/ 	.short	(.L_32 - .L_31)
.L_31:
        /*006c*/ 	.word	0x00000000
        /*0070*/ 	.short	0x0009
        /*0072*/ 	.short	0x03c0
        /*0074*/ 	.byte	0x00, 0xf0, 0x21, 0x00


	//----- nvinfo : EIATTR_KPARAM_INFO
	.align		4
.L_32:
        /*0078*/ 	.byte	0x04, 0x17
        /*007a*/ 	.short	(.L_34 - .L_33)
.L_33:
        /*007c*/ 	.word	0x00000000
        /*0080*/ 	.short	0x0008
        /*0082*/ 	.short	0x0340
        /*0084*/ 	.byte	0x00, 0xf0, 0x01, 0x02


	//----- nvinfo : EIATTR_KPARAM_INFO
	.align		4
.L_34:
        /*0088*/ 	.byte	0x04, 0x17
        /*008a*/ 	.short	(.L_36 - .L_35)
.L_35:
        /*008c*/ 	.word	0x00000000
        /*0090*/ 	.short	0x0007
        /*0092*/ 	.short	0x02c0
        /*0094*/ 	.byte	0x00, 0xf0, 0x01, 0x02


	//----- nvinfo : EIATTR_KPARAM_INFO
	.align		4
.L_36:
        /*0098*/ 	.byte	0x04, 0x17
        /*009a*/ 	.short	(.L_38 - .L_37)
.L_37:
        /*009c*/ 	.word	0x00000000
        /*00a0*/ 	.short	0x0006
        /*00a2*/ 	.short	0x0240
        /*00a4*/ 	.byte	0x00, 0xf0, 0x01, 0x02


	//----- nvinfo : EIATTR_KPARAM_INFO
	.align		4
.L_38:
        /*00a8*/ 	.byte	0x04, 0x17
        /*00aa*/ 	.short	(.L_40 - .L_39)
.L_39:
        /*00ac*/ 	.word	0x00000000
        /*00b0*/ 	.short	0x0005
        /*00b2*/ 	.short	0x01c0
        /*00b4*/ 	.byte	0x00, 0xf0, 0x01, 0x02


	//----- nvinfo : EIATTR_KPARAM_INFO
	.align		4
.L_40:
        /*00b8*/ 	.byte	0x04, 0x17
        /*00ba*/ 	.short	(.L_42 - .L_41)
.L_41:
        /*00bc*/ 	.word	0x00000000
        /*00c0*/ 	.short	0x0004
        /*00c2*/ 	.short	0x0140
        /*00c4*/ 	.byte	0x00, 0xf0, 0x01, 0x02


	//----- nvinfo : EIATTR_KPARAM_INFO
	.align		4
.L_42:
        /*00c8*/ 	.byte	0x04, 0x17
        /*00ca*/ 	.short	(.L_44 - .L_43)
.L_43:
        /*00cc*/ 	.word	0x00000000
        /*00d0*/ 	.short	0x0003
        /*00d2*/ 	.short	0x00c0
        /*00d4*/ 	.byte	0x00, 0xf0, 0x01, 0x02


	//----- nvinfo : EIATTR_KPARAM_INFO
	.align		4
.L_44:
        /*00d8*/ 	.byte	0x04, 0x17
        /*00da*/ 	.short	(.L_46 - .L_45)
.L_45:
        /*00dc*/ 	.word	0x00000000
        /*00e0*/ 	.short	0x0002
        /*00e2*/ 	.short	0x0040
        /*00e4*/ 	.byte	0x00, 0xf0, 0x01, 0x02


	//----- nvinfo : EIATTR_KPARAM_INFO
	.align		4
.L_46:
        /*00e8*/ 	.byte	0x04, 0x17
        /*00ea*/ 	.short	(.L_48 - .L_47)
.L_47:
        /*00ec*/ 	.word	0x00000000
        /*00f0*/ 	.short	0x0001
        /*00f2*/ 	.short	0x000c
        /*00f4*/ 	.byte	0x00, 0xf0, 0x31, 0x00


	//----- nvinfo : EIATTR_KPARAM_INFO
	.align		4
.L_48:
        /*00f8*/ 	.byte	0x04, 0x17
        /*00fa*/ 	.short	(.L_50 - .L_49)
.L_49:
        /*00fc*/ 	.word	0x00000000
        /*0100*/ 	.short	0x0000
        /*0102*/ 	.short	0x0000
        /*0104*/ 	.byte	0x00, 0xf0, 0x31, 0x00


	//----- nvinfo : EIATTR_AT_ENTRY_FRAGMENTS
	.align		4
.L_50:
        /*0108*/ 	.byte	0x04, 0x4f
        /*010a*/ 	.short	(.L_52 - .L_51)


	//   ....[0]....
.L_51:
        /*010c*/ 	.word	0x00000004


	//   ....[1]....
        /*0110*/ 	.word	0x00000005


	//----- nvinfo : EIATTR_RESERVED_SMEM_USED
	.align		4
.L_52:
        /*0114*/ 	.byte	0x01, 0x41
	.zero		2


	//----- nvinfo : EIATTR_SPARSE_MMA_MASK
	.align		4
        /*0118*/ 	.byte	0x03, 0x50
        /*011a*/ 	.short	0x0000


	//----- nvinfo : EIATTR_TCGEN05_2CTA_USED
	.align		4
        /*011c*/ 	.byte	0x01, 0x52
	.zero		2


	//----- nvinfo : EIATTR_MAXREG_COUNT
	.align		4
        /*0120*/ 	.byte	0x03, 0x1b
        /*0122*/ 	.short	0x00ff


	//----- nvinfo : EIATTR_NUM_BARRIERS
	.align		4
        /*0124*/ 	.byte	0x02, 0x4c
        /*0126*/ 	.byte	0x05
	.zero		1


	//----- nvinfo : EIATTR_INT_WARP_WIDE_INSTR_OFFSETS
	.align		4
        /*0128*/ 	.byte	0x04, 0x31
        /*012a*/ 	.short	(.L_54 - .L_53)


	//   ....[0]....
.L_53:
        /*012c*/ 	.word	0x000052f0


	//   ....[1]....
        /*0130*/ 	.word	0x00005370


	//   ....[2]....
        /*0134*/ 	.word	0x00005390


	//----- nvinfo : EIATTR_COOP_GROUP_MASK_REGIDS
	.align		4
.L_54:
        /*0138*/ 	.byte	0x04, 0x29
        /*013a*/ 	.short	(.L_56 - .L_55)


	//   ....[0]....
.L_55:
        /*013c*/ 	.word	0xffffffff


	//   ....[1]....
        /*0140*/ 	.word	0xffffffff


	//   ....[2]....
        /*0144*/ 	.word	0xffffffff


	//   ....[3]....
        /*0148*/ 	.word	0xffffffff


	//   ....[4]....
        /*014c*/ 	.word	0xffffffff


	//   ....[5]....
        /*0150*/ 	.word	0xffffffff


	//   ....[6]....
        /*0154*/ 	.word	0xffffffff


	//   ....[7]....
        /*0158*/ 	.word	0xffffffff


	//   ....[8]....
        /*015c*/ 	.word	0xffffffff


	//   ....[9]....
        /*0160*/ 	.word	0xffffffff


	//   ....[10]....
        /*0164*/ 	.word	0xffffffff


	//   ....[11]....
        /*0168*/ 	.word	0xffffffff


	//----- nvinfo : EIATTR_COOP_GROUP_INSTR_OFFSETS
	.align		4
.L_56:
        /*016c*/ 	.byte	0x04, 0x28
        /*016e*/ 	.short	(.L_58 - .L_57)


	//   ....[0]....
.L_57:
        /*0170*/ 	.word	0x00000140


	//   ....[1]....
        /*0174*/ 	.word	0x00000460


	//   ....[2]....
        /*0178*/ 	.word	0x000005d0


	//   ....[3]....
        /*017c*/ 	.word	0x00000850


	//   ....[4]....
        /*0180*/ 	.word	0x00000be0


	//   ....[5]....
        /*0184*/ 	.word	0x00000eb0


	//   ....[6]....
        /*0188*/ 	.word	0x00000f10


	//   ....[7]....
        /*018c*/ 	.word	0x00002ce0


	//   ....[8]....
        /*0190*/ 	.word	0x000032f0


	//   ....[9]....
        /*0194*/ 	.word	0x00004e50


	//   ....[10]....
        /*0198*/ 	.word	0x00005170


	//   ....[11]....
        /*019c*/ 	.word	0x00005430


	//----- nvinfo : EIATTR_VRC_CTA_INIT_COUNT
	.align		4
.L_58:
        /*01a0*/ 	.byte	0x02, 0x4a
        /*01a2*/ 	.byte	0x80
	.zero		1


	//----- nvinfo : EIATTR_MBARRIER_INSTR_OFFSETS
	.align		4
        /*01a4*/ 	.byte	0x04, 0x39
        /*01a6*/ 	.short	(.L_60 - .L_59)


	//   ....[0]....
.L_59:
        /*01a8*/ 	.word	0x00000350
        /*01ac*/ 	.word	0x000000ff
        /*01b0*/ 	.word	0x00000000
        /*01b4*/ 	.short	0x0100
        /*01b6*/ 	.byte	0x06
	.zero		1


	//   ....[1]....
        /*01b8*/ 	.word	0x00000360
        /*01bc*/ 	.word	0x000000ff
        /*01c0*/ 	.word	0x00000008
        /*01c4*/ 	.short	0x0100
        /*01c6*/ 	.byte	0x06
	.zero		1


	//   ....[2]....
        /*01c8*/ 	.word	0x00000370
        /*01cc*/ 	.word	0x000000ff
        /*01d0*/ 	.word	0x00000010
        /*01d4*/ 	.short	0x0100
        /*01d6*/ 	.byte	0x06
	.zero		1


	//   ....[3]....
        /*01d8*/ 	.word	0x00000380
        /*01dc*/ 	.word	0x000000ff
        /*01e0*/ 	.word	0x00000018
        /*01e4*/ 	.short	0x0100
        /*01e6*/ 	.byte	0x06
	.zero		1


	//   ....[4]....
        /*01e8*/ 	.word	0x00000390
        /*01ec*/ 	.word	0x000000ff
        /*01f0*/ 	.word	0x00000020
        /*01f4*/ 	.short	0x0100
        /*01f6*/ 	.byte	0x06
	.zero		1


	//   ....[5]....
        /*01f8*/ 	.word	0x000003a0
        /*01fc*/ 	.word	0x000000ff
        /*0200*/ 	.word	0x00000028
        /*0204*/ 	.short	0x0100
        /*0206*/ 	.byte	0x06
	.zero		1


	//   ....[6]....
        /*0208*/ 	.word	0x000003b0
        /*020c*/ 	.word	0x000000ff
        /*0210*/ 	.word	0x00000030
        /*0214*/ 	.short	0x0100
        /*0216*/ 	.byte	0x06
	.zero		1


	//   ....[7]....
        /*0218*/ 	.word	0x000003c0
        /*021c*/ 	.word	0x000000ff
        /*0220*/ 	.word	0x00000038
        /*0224*/ 	.short	0x0100
        /*0226*/ 	.byte	0x06
	.zero		1


	//   ....[8]....
        /*0228*/ 	.word	0x000003d0
        /*022c*/ 	.word	0x000000ff
        /*0230*/ 	.word	0x00000040
        /*0234*/ 	.short	0x0100
        /*0236*/ 	.byte	0x06
	.zero		1


	//   ....[9]....
        /*0238*/ 	.word	0x000003e0
        /*023c*/ 	.word	0x000000ff
        /*0240*/ 	.word	0x00000048
        /*0244*/ 	.short	0x0100
        /*0246*/ 	.byte	0x06
	.zero		1


	//   ....[10]....
        /*0248*/ 	.word	0x000003f0
        /*024c*/ 	.word	0x000000ff
        /*0250*/ 	.word	0x00000050
        /*0254*/ 	.short	0x0100
        /*0256*/ 	.byte	0x06
	.zero		1


	//   ....[11]....
        /*0258*/ 	.word	0x00000400
        /*025c*/ 	.word	0x000000ff
        /*0260*/ 	.word	0x00000058
        /*0264*/ 	.short	0x0100
        /*0266*/ 	.byte	0x06
	.zero		1


	//   ....[12]....
        /*0268*/ 	.word	0x00000570
        /*026c*/ 	.word	0x000000ff
        /*0270*/ 	.word	0x00000060
        /*0274*/ 	.short	0x0100
        /*0276*/ 	.byte	0x07
	.zero		1


	//   ....[13]....
        /*0278*/ 	.word	0x00000580
        /*027c*/ 	.word	0x000000ff
        /*0280*/ 	.word	0x00000068
        /*0284*/ 	.short	0x0100
        /*0286*/ 	.byte	0x07
	.zero		1


	//   ....[14]....
        /*0288*/ 	.word	0x000006f0
        /*028c*/ 	.word	0x000000ff
        /*0290*/ 	.word	0x00000070
        /*0294*/ 	.short	0x0100
        /*0296*/ 	.byte	0x07
	.zero		1


	//   ....[15]....
        /*0298*/ 	.word	0x00000700
        /*029c*/ 	.word	0x000000ff
        /*02a0*/ 	.word	0x00000078
        /*02a4*/ 	.short	0x0100
        /*02a6*/ 	.byte	0x07
	.zero		1


	//   ....[16]....
        /*02a8*/ 	.word	0x00000710
        /*02ac*/ 	.word	0x000000ff
        /*02b0*/ 	.word	0x00000080
        /*02b4*/ 	.short	0x0100
        /*02b6*/ 	.byte	0x07
	.zero		1


	//   ....[17]....
        /*02b8*/ 	.word	0x00000720
        /*02bc*/ 	.word	0x000000ff
        /*02c0*/ 	.word	0x00000088
        /*02c4*/ 	.short	0x0100
        /*02c6*/ 	.byte	0x07
	.zero		1


	//   ....[18]....
        /*02c8*/ 	.word	0x000007f0
        /*02cc*/ 	.word	0x000000ff
        /*02d0*/ 	.word	0x00000090
        /*02d4*/ 	.short	0x0100
        /*02d6*/ 	.byte	0x06
	.zero		1


	//   ....[19]....
        /*02d8*/ 	.word	0x00000f70
        /*02dc*/ 	.word	0x0000000e
        /*02e0*/ 	.word	0x00000080
        /*02e4*/ 	.short	0x010a
        /*02e6*/ 	.byte	0xff
	.zero		1


	//   ....[20]....
        /*02e8*/ 	.word	0x00001050
        /*02ec*/ 	.word	0x0000000e
        /*02f0*/ 	.word	0x00000070
        /*02f4*/ 	.short	0x0101
        /*02f6*/ 	.byte	0xff
	.zero		1


	//   ....[21]....
        /*02f8*/ 	.word	0x00001280
        /*02fc*/ 	.word	0x00000002
        /*0300*/ 	.word	0x00000080
        /*0304*/ 	.short	0x010a
        /*0306*/ 	.byte	0xff
	.zero		1


	//   ....[22]....
        /*0308*/ 	.word	0x000013a0
        /*030c*/ 	.word	0x00000002
        /*0310*/ 	.word	0x00000070
        /*0314*/ 	.short	0x0101
        /*0316*/ 	.byte	0xff
	.zero		1


	//   ....[23]....
        /*0318*/ 	.word	0x000013b0
        /*031c*/ 	.word	0x00000003
        /*0320*/ 	.word	0x00000080
        /*0324*/ 	.short	0x010a
        /*0326*/ 	.byte	0xff
	.zero		1


	//   ....[24]....
        /*0328*/ 	.word	0x00001440
        /*032c*/ 	.word	0x000000ff
        /*0330*/ 	.word	0x00000070
        /*0334*/ 	.short	0x010a
        /*0336*/ 	.byte	0x22
	.zero		1


	//   ....[25]....
        /*0338*/ 	.word	0x000014c0
        /*033c*/ 	.word	0x000000ff
        /*0340*/ 	.word	0x00000080
        /*0344*/ 	.short	0x0101
        /*0346*/ 	.byte	0x22
	.zero		1


	//   ....[26]....
        /*0348*/ 	.word	0x000015d0
        /*034c*/ 	.word	0x000000ff
        /*0350*/ 	.word	0x00000030
        /*0354*/ 	.short	0x010a
        /*0356*/ 	.byte	0x06
	.zero		1


	//   ....[27]....
        /*0358*/ 	.word	0x00001780
        /*035c*/ 	.word	0x000000ff
        /*0360*/ 	.word	0x00000030
        /*0364*/ 	.short	0x010a
        /*0366*/ 	.byte	0x05
	.zero		1


	//   ....[28]....
        /*0368*/ 	.word	0x000019f0
        /*036c*/ 	.word	0x000000ff
        /*0370*/ 	.word	0x00000030
        /*0374*/ 	.short	0x010a
        /*0376*/ 	.byte	0x21
	.zero		1


	//   ....[29]....
        /*0378*/ 	.word	0x00001a40
        /*037c*/ 	.word	0x00000003
        /*0380*/ 	.word	0x00000070
        /*0384*/ 	.short	0x010a
        /*0386*/ 	.byte	0xff
	.zero		1


	//   ....[30]....
        /*0388*/ 	.word	0x00001ae0
        /*038c*/ 	.word	0x00000003
        /*0390*/ 	.word	0x00000080
        /*0394*/ 	.short	0x0101
        /*0396*/ 	.byte	0xff
	.zero		1


	//   ....[31]....
        /*0398*/ 	.word	0x00001ce0
        /*039c*/ 	.word	0x000000ff
        /*03a0*/ 	.word	0x00000030
        /*03a4*/ 	.short	0x010a
        /*03a6*/ 	.byte	0x05
	.zero		1


	//   ....[32]....
        /*03a8*/ 	.word	0x00001dc0
        /*03ac*/ 	.word	0x000000ff
        /*03b0*/ 	.word	0x00000070
        /*03b4*/ 	.short	0x010a
        /*03b6*/ 	.byte	0x0c
	.zero		1


	//   ....[33]....
        /*03b8*/ 	.word	0x00001e50
        /*03bc*/ 	.word	0x000000ff
        /*03c0*/ 	.word	0x00000080
        /*03c4*/ 	.short	0x0101
        /*03c6*/ 	.byte	0x0c
	.zero		1


	//   ....[34]....
        /*03c8*/ 	.word	0x00002330
        /*03cc*/ 	.word	0x000000ff
        /*03d0*/ 	.word	0x00000000
        /*03d4*/ 	.short	0x010a
        /*03d6*/ 	.byte	0x19
	.zero		1


	//   ....[35]....
        /*03d8*/ 	.word	0x00002340
        /*03dc*/ 	.word	0x000000ff
        /*03e0*/ 	.word	0x00000068
        /*03e4*/ 	.short	0x010a
        /*03e6*/ 	.byte	0x0c
	.zero		1


	//   ....[36]....
        /*03e8*/ 	.word	0x00002390
        /*03ec*/ 	.word	0x000000ff
        /*03f0*/ 	.word	0x00000068
        /*03f4*/ 	.short	0x010a
        /*03f6*/ 	.byte	0x0c
	.zero		1


	//   ....[37]....
        /*03f8*/ 	.word	0x00002580
        /*03fc*/ 	.word	0x000000ff
        /*0400*/ 	.word	0x00000000
        /*0404*/ 	.short	0x010a
        /*0406*/ 	.byte	0x0d
	.zero		1


	//   ....[38]....
        /*0408*/ 	.word	0x00002760
        /*040c*/ 	.word	0x000000ff
        /*0410*/ 	.word	0x00000000
        /*0414*/ 	.short	0x010a
        /*0416*/ 	.byte	0x10
	.zero		1


	//   ....[39]....
        /*0418*/ 	.word	0x000027f0
        /*041c*/ 	.word	0x000000ff
        /*0420*/ 	.word	0x00000068
        /*0424*/ 	.short	0x010a
        /*0426*/ 	.byte	0x0c
	.zero		1


	//   ....[40]....
        /*0428*/ 	.word	0x00002810
        /*042c*/ 	.word	0x00000002
        /*0430*/ 	.word	0x00000070
        /*0434*/ 	.short	0x010a
        /*0436*/ 	.byte	0xff
	.zero		1


	//   ....[41]....
        /*0438*/ 	.word	0x000028c0
        /*043c*/ 	.word	0x00000002
        /*0440*/ 	.word	0x00000080
        /*0444*/ 	.short	0x0101
        /*0446*/ 	.byte	0xff
	.zero		1


	//   ....[42]....
        /*0448*/ 	.word	0x00002970
        /*044c*/ 	.word	0x00000000
        /*0450*/ 	.word	0x00000068
        /*0454*/ 	.short	0x010a
        /*0456*/ 	.byte	0xff
	.zero		1


	//   ....[43]....
        /*0458*/ 	.word	0x000029b0
        /*045c*/ 	.word	0x00000000
        /*0460*/ 	.word	0x00000068
        /*0464*/ 	.short	0x010a
        /*0466*/ 	.byte	0xff
	.zero		1


	//   ....[44]....
        /*0468*/ 	.word	0x00002ab0
        /*046c*/ 	.word	0x000000ff
        /*0470*/ 	.word	0x00000090
        /*0474*/ 	.short	0x0100
        /*0476*/ 	.byte	0x05
	.zero		1


	//   ....[45]....
        /*0478*/ 	.word	0x00002ba0
        /*047c*/ 	.word	0x000000ff
        /*0480*/ 	.word	0x00000090
        /*0484*/ 	.short	0x0100
        /*0486*/ 	.byte	0x05
	.zero		1


	//   ....[46]....
        /*0488*/ 	.word	0x00002c90
        /*048c*/ 	.word	0x000000ff
        /*0490*/ 	.word	0x00000090
        /*0494*/ 	.short	0x0100
        /*0496*/ 	.byte	0x05
	.zero		1


	//   ....[47]....
        /*0498*/ 	.word	0x00002f60
        /*049c*/ 	.word	0x00000003
        /*04a0*/ 	.word	0x00000000
        /*04a4*/ 	.short	0x010a
        /*04a6*/ 	.byte	0xff
	.zero		1


	//   ....[48]....
        /*04a8*/ 	.word	0x00002f80
        /*04ac*/ 	.word	0x00000003
        /*04b0*/ 	.word	0x00000000
        /*04b4*/ 	.short	0x010a
        /*04b6*/ 	.byte	0xff
	.zero		1


	//   ....[49]....
        /*04b8*/ 	.word	0x00003160
        /*04bc*/ 	.word	0x00000003
        /*04c0*/ 	.word	0x00000000
        /*04c4*/ 	.short	0x010a
        /*04c6*/ 	.byte	0xff
	.zero		1


	//   ....[50]....
        /*04c8*/ 	.word	0x00003180
        /*04cc*/ 	.word	0x00000003
        /*04d0*/ 	.word	0x00000000
        /*04d4*/ 	.short	0x010a
        /*04d6*/ 	.byte	0xff
	.zero		1


	//   ....[51]....
        /*04d8*/ 	.word	0x00003270
        /*04dc*/ 	.word	0x00000003
        /*04e0*/ 	.word	0x00000000
        /*04e4*/ 	.short	0x0101
        /*04e6*/ 	.byte	0xff
	.zero		1


	//   ....[52]....
        /*04e8*/ 	.word	0x00003360
        /*04ec*/ 	.word	0x00000057
        /*04f0*/ 	.word	0x00000070
        /*04f4*/ 	.short	0x010a
        /*04f6*/ 	.byte	0xff
	.zero		1


	//   ....[53]....
        /*04f8*/ 	.word	0x000033c0
        /*04fc*/ 	.word	0x00000057
        /*0500*/ 	.word	0x00000080
        /*0504*/ 	.short	0x0101
        /*0506*/ 	.byte	0xff
	.zero		1


	//   ....[54]....
        /*0508*/ 	.word	0x00003860
        /*050c*/ 	.word	0x00000057
        /*0510*/ 	.word	0x00000060
        /*0514*/ 	.short	0x010a
        /*0516*/ 	.byte	0xff
	.zero		1


	//   ....[55]....
        /*0518*/ 	.word	0x00003d30
        /*051c*/ 	.word	0x00000068
        /*0520*/ 	.word	0x00000000
        /*0524*/ 	.short	0x0101
        /*0526*/ 	.byte	0xff
	.zero		1


	//   ....[56]....
        /*0528*/ 	.word	0x00004e10
        /*052c*/ 	.word	0x00000003
        /*0530*/ 	.word	0x00000070
        /*0534*/ 	.short	0x010a
        /*0536*/ 	.byte	0xff
	.zero		1


	//   ....[57]....
        /*0538*/ 	.word	0x00004ec0
        /*053c*/ 	.word	0x00000003
        /*0540*/ 	.word	0x00000080
        /*0544*/ 	.short	0x0101
        /*0546*/ 	.byte	0xff
	.zero		1


	//   ....[58]....
        /*0548*/ 	.word	0x00005120
        /*054c*/ 	.word	0x00000003
        /*0550*/ 	.word	0x00000000
        /*0554*/ 	.short	0x0101
        /*0556*/ 	.byte	0xff
	.zero		1


	//   ....[59]....
        /*0558*/ 	.word	0x00005130
        /*055c*/ 	.word	0x00000057
        /*0560*/ 	.word	0x00000090
        /*0564*/ 	.short	0x010a
        /*0566*/ 	.byte	0xff
	.zero		1


	//   ....[60]....
        /*0568*/ 	.word	0x000054d0
        /*056c*/ 	.word	0x00000057
        /*0570*/ 	.word	0x00000090
        /*0574*/ 	.short	0x0100
        /*0576*/ 	.byte	0xff
	.zero		1


	//   ....[61]....
        /*0578*/ 	.word	0x00005530
        /*057c*/ 	.word	0x0000000e
        /*0580*/ 	.word	0x00000080
        /*0584*/ 	.short	0x010a
        /*0586*/ 	.byte	0xff
	.zero		1


	//   ....[62]....
        /*0588*/ 	.word	0x00005590
        /*058c*/ 	.word	0x00000002
        /*0590*/ 	.word	0x00000080
        /*0594*/ 	.short	0x010a
        /*0596*/ 	.byte	0xff
	.zero		1


	//   ....[63]....
        /*0598*/ 	.word	0x000055f0
        /*059c*/ 	.word	0x00000003
        /*05a0*/ 	.word	0x00000080
        /*05a4*/ 	.short	0x010a
        /*05a6*/ 	.byte	0xff
	.zero		1


	//   ....[64]....
        /*05a8*/ 	.word	0x00005650
        /*05ac*/ 	.word	0x00000000
        /*05b0*/ 	.word	0x00000070
        /*05b4*/ 	.short	0x010a
        /*05b6*/ 	.byte	0xff
	.zero		1


	//   ....[65]....
        /*05b8*/ 	.word	0x000056d0
        /*05bc*/ 	.word	0x00000000
        /*05c0*/ 	.word	0x00000030
        /*05c4*/ 	.short	0x010a
        /*05c6*/ 	.byte	0xff
	.zero		1


	//   ....[66]....
        /*05c8*/ 	.word	0x00005730
        /*05cc*/ 	.word	0x00000003
        /*05d0*/ 	.word	0x00000070
        /*05d4*/ 	.short	0x010a
        /*05d6*/ 	.byte	0xff
	.zero		1


	//   ....[67]....
        /*05d8*/ 	.word	0x000057b0
        /*05dc*/ 	.word	0x00000000
        /*05e0*/ 	.word	0x00000030
        /*05e4*/ 	.short	0x010a
        /*05e6*/ 	.byte	0xff
	.zero		1


	//   ....[68]....
        /*05e8*/ 	.word	0x00005810
        /*05ec*/ 	.word	0x00000002
        /*05f0*/ 	.word	0x00000070
        /*05f4*/ 	.short	0x010a
        /*05f6*/ 	.byte	0xff
	.zero		1


	//   ....[69]....
        /*05f8*/ 	.word	0x00005890
        /*05fc*/ 	.word	0x00000000
        /*0600*/ 	.word	0x00000068
        /*0604*/ 	.short	0x010a
        /*0606*/ 	.byte	0xff
	.zero		1


	//   ....[70]....
        /*0608*/ 	.word	0x00005910
        /*060c*/ 	.word	0x00000000
        /*0610*/ 	.word	0x00000000
        /*0614*/ 	.short	0x010a
        /*0616*/ 	.byte	0xff
	.zero		1


	//   ....[71]....
        /*0618*/ 	.word	0x00005980
        /*061c*/ 	.word	0x00000002
        /*0620*/ 	.word	0x00000070
        /*0624*/ 	.short	0x010a
        /*0626*/ 	.byte	0xff
	.zero		1


	//   ....[72]....
        /*0628*/ 	.word	0x000059e0
        /*062c*/ 	.word	0x00000003
        /*0630*/ 	.word	0x00000000
        /*0634*/ 	.short	0x010a
        /*0636*/ 	.byte	0xff
	.zero		1


	//   ....[73]....
        /*0638*/ 	.word	0x00005a40
        /*063c*/ 	.word	0x00000003
        /*0640*/ 	.word	0x00000000
        /*0644*/ 	.short	0x010a
        /*0646*/ 	.byte	0xff
	.zero		1


	//   ....[74]....
        /*0648*/ 	.word	0x00005a90
        /*064c*/ 	.word	0x00000057
        /*0650*/ 	.word	0x00000070
        /*0654*/ 	.short	0x010a
        /*0656*/ 	.byte	0xff
	.zero		1


	//   ....[75]....
        /*0658*/ 	.word	0x00005af0
        /*065c*/ 	.word	0x00000057
        /*0660*/ 	.word	0x00000060
        /*0664*/ 	.short	0x010a
        /*0666*/ 	.byte	0xff
	.zero		1


	//   ....[76]....
        /*0668*/ 	.word	0x00005b50
        /*066c*/ 	.word	0x00000003
        /*0670*/ 	.word	0x00000070
        /*0674*/ 	.short	0x010a
        /*0676*/ 	.byte	0xff
	.zero		1


	//   ....[77]....
        /*0678*/ 	.word	0x00005ba0
        /*067c*/ 	.word	0x00000057
        /*0680*/ 	.word	0x00000090
        /*0684*/ 	.short	0x010a
        /*0686*/ 	.byte	0xff
	.zero		1


	//----- nvinfo : EIATTR_NUM_MBARRIERS
	.align		4
.L_60:
        /*0688*/ 	.byte	0x03, 0x38
        /*068a*/ 	.short	0x0017


	//----- nvinfo : EIATTR_EXIT_INSTR_OFFSETS
	.align		4
        /*068c*/ 	.byte	0x04, 0x1c
        /*068e*/ 	.short	(.L_62 - .L_61)


	//   ....[0]....
.L_61:
        /*0690*/ 	.word	0x00005510


	//----- nvinfo : EIATTR_MAX_THREADS
	.align		4
.L_62:
        /*0694*/ 	.byte	0x04, 0x05
        /*0696*/ 	.short	(.L_64 - .L_63)
.L_63:
        /*0698*/ 	.word	0x000000e0
        /*069c*/ 	.word	0x00000001
        /*06a0*/ 	.word	0x00000001


	//----- nvinfo : EIATTR_CRS_STACK_SIZE
	.align		4
.L_64:
        /*06a4*/ 	.byte	0x04, 0x1e
        /*06a6*/ 	.short	(.L_66 - .L_65)
.L_65:
        /*06a8*/ 	.word	0x00000000


	//----- nvinfo : EIATTR_CBANK_PARAM_SIZE
	.align		4
.L_66:
        /*06ac*/ 	.byte	0x03, 0x19
        /*06ae*/ 	.short	0x0404


	//----- nvinfo : EIATTR_PARAM_CBANK
	.align		4
        /*06b0*/ 	.byte	0x04, 0x0a
        /*06b2*/ 	.short	(.L_68 - .L_67)
	.align		4
.L_67:
        /*06b4*/ 	.word	index@(.nv.constant0.kernel_cutlass_kernel_cudnngrouped_gemmgrouped_gemm_swiglugrouped_gemm_swiglu_quantBlockScaledContiguousGroupedGemmKernel_object_at__TiledMMA_ThrLayoutVMNK21111000_PermutationMNK____MMAAt_0)
        /*06b8*/ 	.short	0x0380
        /*06ba*/ 	.short	0x0404


	//----- nvinfo : EIATTR_SW_WAR
	.align		4
.L_68:
        /*06bc*/ 	.byte	0x04, 0x36
        /*06be*/ 	.short	(.L_70 - .L_69)
.L_69:
        /*06c0*/ 	.word	0x00000008
.L_70:


//--------------------- .nv.compat                --------------------------
	.section	.nv.compat,"",@"SHT_CUDA_COMPAT_INFO"
	.align	4
        /*0000*/ 	.byte	0x02, 0x02, 0x02, 0x00, 0x02, 0x05, 0x05, 0x00, 0x02, 0x03, 0x01, 0x00, 0x02, 0x06, 0x01, 0x00


//--------------------- .nv.callgraph             --------------------------
	.section	.nv.callgraph,"",@"SHT_CUDA_CALLGRAPH"
	.align	4
	.sectionentsize	8
	.align		4
        /*0000*/ 	.word	0x00000000
	.align		4
        /*0004*/ 	.word	0xffffffff
	.align		4
        /*0008*/ 	.word	0x00000000
	.align		4
        /*000c*/ 	.word	0xfffffffe
	.align		4
        /*0010*/ 	.word	0x00000000
	.align		4
        /*0014*/ 	.word	0xfffffffd
	.align		4
        /*0018*/ 	.word	0x00000000
	.align		4
        /*001c*/ 	.word	0xfffffffc


//--------------------- .text.kernel_cutlass_kernel_cudnngrouped_gemmgrouped_gemm_swiglugrouped_gemm_swiglu_quantBlockScaledContiguousGroupedGemmKernel_object_at__TiledMMA_ThrLayoutVMNK21111000_PermutationMNK____MMAAt_0 --------------------------
	.section	.text.kernel_cutlass_kernel_cudnngrouped_gemmgrouped_gemm_swiglugrouped_gemm_swiglu_quantBlockScaledContiguousGroupedGemmKernel_object_at__TiledMMA_ThrLayoutVMNK21111000_PermutationMNK____MMAAt_0,"ax",@progbits
	.align	128
        .global         kernel_cutlass_kernel_cudnngrouped_gemmgrouped_gemm_swiglugrouped_gemm_swiglu_quantBlockScaledContiguousGroupedGemmKernel_object_at__TiledMMA_ThrLayoutVMNK21111000_PermutationMNK____MMAAt_0
        .type           kernel_cutlass_kernel_cudnngrouped_gemmgrouped_gemm_swiglugrouped_gemm_swiglu_quantBlockScaledContiguousGroupedGemmKernel_object_at__TiledMMA_ThrLayoutVMNK21111000_PermutationMNK____MMAAt_0,@function
        .size           kernel_cutlass_kernel_cudnngrouped_gemmgrouped_gemm_swiglugrouped_gemm_swiglu_quantBlockScaledContiguousGroupedGemmKernel_object_at__TiledMMA_ThrLayoutVMNK21111000_PermutationMNK____MMAAt_0,(.L_x_116 - kernel_cutlass_kernel_cudnngrouped_gemmgrouped_gemm_swiglugrouped_gemm_swiglu_quantBlockScaledContiguousGroupedGemmKernel_object_at__TiledMMA_ThrLayoutVMNK21111000_PermutationMNK____MMAAt_0)
        .other          kernel_cutlass_kernel_cudnngrouped_gemmgrouped_gemm_swiglugrouped_gemm_swiglu_quantBlockScaledContiguousGroupedGemmKernel_object_at__TiledMMA_ThrLayoutVMNK21111000_PermutationMNK____MMAAt_0,@"STO_CUDA_ENTRY STV_DEFAULT"
kernel_cutlass_kernel_cudnngrouped_gemmgrouped_gemm_swiglugrouped_gemm_swiglu_quantBlockScaledContiguousGroupedGemmKernel_object_at__TiledMMA_ThrLayoutVMNK21111000_PermutationMNK____MMAAt_0:
.text.kernel_cutlass_kernel_cudnngrouped_gemmgrouped_gemm_swiglugrouped_gemm_swiglu_quantBlockScaledContiguousGroupedGemmKernel_object_at__TiledMMA_ThrLayoutVMNK21111000_PermutationMNK____MMAAt_0:
[----:B------:R-:W1:Y:S01]  /*0000*/  LDC R1, c[0x0][0x37c] ;  /* 0x0000df00ff017b82 */ /* 0x000e620000000800 */
[----:B------:R-:W2:Y:S01]  /*0010*/  S2R R3, SR_TID.Y ;  /* 0x0000000000037919 */ /* 0x000ea20000002200 */
[----:B------:R-:W3:Y:S06]  /*0020*/  LDCU UR5, c[0x0][0x360] ;  /* 0x00006c00ff0577ac */ /* 0x000eec0008000800 */
[----:B------:R-:W4:Y:S01]  /*0030*/  S2UR UR23, SR_CTAID.X ;  /* 0x00000000001779c3 */ /* 0x000f220000002500 */
[----:B------:R-:W2:Y:S01]  /*0040*/  S2R R0, SR_TID.Z ;  /* 0x0000000000007919 */ /* 0x000ea20000002300 */
[----:B------:R-:W2:Y:S01]  /*0050*/  LDCU UR4, c[0x0][0x364] ;  /* 0x00006c80ff0477ac */ /* 0x000ea20008000800 */
[----:B------:R-:W3:Y:S01]  /*0060*/  S2R R106, SR_TID.X ;  /* 0x00000000006a7919 */ /* 0x000ee20000002100 */
[----:B------:R-:W5:Y:S01]  /*0070*/  LDCU.U8 UR8, c[0x0][0x382] ;  /* 0x00007040ff0877ac */ /* 0x000f620008000000 */
[----:B------:R-:W4:Y:S01]  /*0080*/  LDCU.U8 UR7, c[0x0][0x381] ;  /* 0x00007020ff0777ac */ /* 0x000f220008000000 */
[----:B------:R-:W4:Y:S02]  /*0090*/  LDCU UR6, c[0x0][0x36c] ;  /* 0x00006d80ff0677ac */ /* 0x000f240008000800 */
[----:B----4-:R-:W-:-:S02]  /*00a0*/  ULOP3.LUT UR23, UR23, 0x1, URZ, 0xc0, !UPT ;  /* 0x0000000117177892 */ /* 0x010fc4000f8ec0ff */
[----:B-----5:R-:W-:Y:S02]  /*00b0*/  ULOP3.LUT UR8, UR8, 0x1, URZ, 0xc0, !UPT ;  /* 0x0000000108087892 */ /* 0x020fe4000f8ec0ff */
[----:B------:R-:W-:Y:S02]  /*00c0*/  ULOP3.LUT UR7, UR7, 0x1, URZ, 0xc0, !UPT ;  /* 0x0000000107077892 */ /* 0x000fe4000f8ec0ff */
[----:B------:R-:W-:Y:S02]  /*00d0*/  UISETP.NE.U32.AND UP6, UPT, UR8, 0x1, UPT ;  /* 0x000000010800788c */ /* 0x000fe4000bfc5070 */
[----:B------:R-:W-:Y:S01]  /*00e0*/  UISETP.EQ.U32.AND UP3, UPT, UR6, 0x1, UPT ;  /* 0x000000010600788c */ /* 0x000fe2000bf62070 */
[----:B--2---:R-:W-:Y:S01]  /*00f0*/  IMAD R3, R0, UR4, R3 ;  /* 0x0000000400037c24 */ /* 0x004fe2000f8e0203 */
[----:B------:R-:W2:Y:S01]  /*0100*/  S2UR UR4, SR_CgaCtaId ;  /* 0x00000000000479c3 */ /* 0x000ea20000008800 */
[----:B------:R-:W-:Y:S02]  /*0110*/  UISETP.NE.U32.AND UP5, UPT, UR7, 0x1, UPT ;  /* 0x000000010700788c */ /* 0x000fe4000bfa5070 */
[----:B---3--:R-:W-:-:S05]  /*0120*/  IMAD R126, R3, UR5, R106 ;  /* 0x00000005037e7c24 */ /* 0x008fca000f8e026a */
[----:B------:R-:W-:-:S06]  /*0130*/  SHF.R.U32.HI R126, RZ, 0x5, R126 ;  /* 0x00000005ff7e7819 */ /* 0x000fcc000001167e */
[----:B------:R-:W3:Y:S02]  /*0140*/  SHFL.IDX PT, R126, R126, RZ, 0x1f ;  /* 0x00001fff7e7e7589 */ /* 0x000ee400000e0000 */
[C---:B---3--:R-:W-:Y:S02]  /*0150*/  R2UR UR5, R126.reuse ;  /* 0x000000007e0572ca */ /* 0x048fe400000e0000 */
[----:B------:R-:W-:-:S11]  /*0160*/  ISETP.NE.AND P0, PT, R126, 0x5, PT ;  /* 0x000000057e00780c */ /* 0x000fd60003f05270 */
[----:B------:R-:W-:Y:S02]  /*0170*/  UISETP.NE.AND UP4, UPT, UR5, URZ, UPT ;  /* 0x000000ff0500728c */ /* 0x000fe4000bf85270 */
[----:B-12---:R-:W-:Y:S09]  /*0180*/  @P0 BRA `(.L_x_0) ;  /* 0x0000000000500947 */ /* 0x006ff20003800000 */
[----:B------:R-:W1:Y:S02]  /*0190*/  LDCU.64 UR6, c[0x0][0x348] ;  /* 0x00006900ff0677ac */ /* 0x000e640008000a00 */
[----:B-1----:R-:W-:Y:S02]  /*01a0*/  UIADD3 UR16, UP2, UPT, UR6, 0x40, URZ ;  /* 0x0000004006107890 */ /* 0x002fe4000ff5e0ff */
[----:B------:R-:W-:Y:S02]  /*01b0*/  UIADD3 UR14, UP1, UPT, UR6, 0xc0, URZ ;  /* 0x000000c0060e7890 */ /* 0x000fe4000ff3e0ff */
[----:B------:R-:W-:Y:S02]  /*01c0*/  UIADD3 UR12, UP0, UPT, UR6, 0x140, URZ ;  /* 0x00000140060c7890 */ /* 0x000fe4000ff1e0ff */
[----:B------:R-:W-:Y:S02]  /*01d0*/  UIADD3.X UR17, UPT, UPT, URZ, UR7, URZ, UP2, !UPT ;  /* 0x00000007ff117290 */ /* 0x000fe400097fe4ff */
[----:B------:R-:W-:-:S02]  /*01e0*/  UIADD3 UR10, UP2, UPT, UR6, 0x1c0, URZ ;  /* 0x000001c0060a7890 */ /* 0x000fc4000ff5e0ff */
[----:B------:R-:W-:Y:S02]  /*01f0*/  UIADD3.X UR15, UPT, UPT, URZ, UR7, URZ, UP1, !UPT ;  /* 0x00000007ff0f7290 */ /* 0x000fe40008ffe4ff */
[----:B------:R-:W-:Y:S02]  /*0200*/  UIADD3 UR8, UP1, UPT, UR6, 0x240, URZ ;  /* 0x0000024006087890 */ /* 0x000fe4000ff3e0ff */
[----:B------:R-:W-:Y:S01]  /*0210*/  UIADD3.X UR13, UPT, UPT, URZ, UR7, URZ, UP0, !UPT ;  /* 0x00000007ff0d7290 */ /* 0x000fe200087fe4ff */
[----:B------:R1:W-:Y:S01]  /*0220*/  UTMACCTL.PF [UR16] ;  /* 0x00000000100079b9 */ /* 0x0003e20008040000 */
[----:B------:R-:W-:-:S03]  /*0230*/  UIADD3 UR6, UP0, UPT, UR6, 0x2c0, URZ ;  /* 0x000002c006067890 */ /* 0x000fc6000ff1e0ff */
[----:B------:R1:W-:Y:S01]  /*0240*/  UTMACCTL.PF [UR14] ;  /* 0x000000000e0079b9 */ /* 0x0003e20008040000 */
[----:B------:R-:W-:-:S03]  /*0250*/  UIADD3.X UR11, UPT, UPT, URZ, UR7, URZ, UP2, !UPT ;  /* 0x00000007ff0b7290 */ /* 0x000fc600097fe4ff */
[----:B------:R1:W-:Y:S01]  /*0260*/  UTMACCTL.PF [UR12] ;  /* 0x000000000c0079b9 */ /* 0x0003e20008040000 */
[----:B------:R-:W-:Y:S02]  /*0270*/  UIADD3.X UR9, UPT, UPT, URZ, UR7, URZ, UP1, !UPT ;  /* 0x00000007ff097290 */ /* 0x000fe40008ffe4ff */
[----:B------:R-:W-:-:S03]  /*0280*/  UIADD3.X UR7, UPT, UPT, URZ, UR7, URZ, UP0, !UPT ;  /* 0x00000007ff077290 */ /* 0x000fc600087fe4ff */
[----:B------:R1:W-:Y:S04]  /*0290*/  UTMACCTL.PF [UR10] ;  /* 0x000000000a0079b9 */ /* 0x0003e80008040000 */
[----:B------:R1:W-:Y:S02]  /*02a0*/  UTMACCTL.PF [UR8] ;  /* 0x00000000080079b9 */ /* 0x0003e40008040000 */
[----:B------:R1:W-:Y:S02]  /*02b0*/  UTMACCTL.PF [UR6] ;  /* 0x00000000060079b9 */ /* 0x0003e40008040000 */
[----:B-1----:R-:W-:Y:S01]  /*02c0*/  NOP ;  /* 0x0000000000007918 */ /* 0x002fe20000000000 */
.L_x_0:
[----:B------:R-:W-:Y:S05]  /*02d0*/  BRA.U UP4, `(.L_x_1) ;  /* 0x0000000104507547 */ /* 0x000fea000b800000 */
[----:B------:R-:W-:Y:S01]  /*02e0*/  UMOV UR6, 0x400 ;  /* 0x0000040000067882 */ /* 0x000fe20000000000 */
[----:B------:R-:W-:Y:S01]  /*02f0*/  UMOV UR5, 0x1 ;  /* 0x0000000100057882 */ /* 0x000fe20000000000 */
[----:B------:R-:W-:Y:S02]  /*0300*/  ULEA UR6, UR4, UR6, 0x18 ;  /* 0x0000000604067291 */ /* 0x000fe4000f8ec0ff */
[----:B------:R-:W-:-:S04]  /*0310*/  UIADD3 UR8, UPT, UPT, -UR5, 0x100000, URZ ;  /* 0x0010000005087890 */ /* 0x000fc8000fffe1ff */
[----:B------:R-:W-:Y:S02]  /*0320*/  USHF.L.U32 UR9, UR8, 0xb, URZ ;  /* 0x0000000b08097899 */ /* 0x000fe400080006ff */
[----:B------:R-:W-:Y:S01]  /*0330*/  USHF.L.U32 UR8, UR8, 0x1, URZ ;  /* 0x0000000108087899 */ /* 0x000fe200080006ff */
[----:B------:R-:W1:Y:S11]  /*0340*/  FENCE.VIEW.ASYNC.S ;  /* 0x00000000000073c6 */ /* 0x000e760000000000 */
[----:B-1----:R1:W2:Y:S01]  /*0350*/  SYNCS.EXCH.64 URZ, [UR6], UR8 ;  /* 0x0000000806ff75b2 */ /* 0x0022a20008000100 */
[----:B------:R1:W3:Y:S01]  /*0360*/  SYNCS.EXCH.64 URZ, [UR6+0x8], UR8 ;  /* 0x0000080806ff75b2 */ /* 0x0002e20008000100 */
[----:B------:R1:W4:Y:S01]  /*0370*/  SYNCS.EXCH.64 URZ, [UR6+0x10], UR8 ;  /* 0x0000100806ff75b2 */ /* 0x0003220008000100 */
[----:B------:R1:W1:Y:S01]  /*0380*/  SYNCS.EXCH.64 URZ, [UR6+0x18], UR8 ;  /* 0x0000180806ff75b2 */ /* 0x0002620008000100 */
        /* <DEDUP_REMOVED lines=8> */
[----:B------:R-:W-:Y:S01]  /*0410*/  NOP ;  /* 0x0000000000007918 */ /* 0x000fe20000000000 */
.L_x_1:
[----:B------:R-:W-:Y:S01]  /*0420*/  NOP ;  /* 0x0000000000007918 */ /* 0x000fe20000000000 */
[----:B------:R-:W-:Y:S05]  /*0430*/  BRA.U !UP3, `(.L_x_2) ;  /* 0x000000010b087547 */ /* 0x000fea000b800000 */
[----:B-1234-:R-:W-:Y:S01]  /*0440*/  UCGABAR_ARV ;  /* 0x00000000000079c7 */ /* 0x01efe20008000000 */
[----:B------:R-:W-:Y:S05]  /*0450*/  BRA `(.L_x_3) ;  /* 0x0000000000047947 */ /* 0x000fea0003800000 */
.L_x_2:
[----:B-1234-:R-:W-:Y:S01]  /*0460*/  NOP ;  /* 0x0000000000007918 */ /* 0x01efe20000000000 */
.L_x_3:
[----:B------:R-:W-:Y:S05]  /*0470*/  BRA.U !UP3, `(.L_x_4) ;  /* 0x000000010b0c7547 */ /* 0x000fea000b800000 */
[----:B------:R-:W-:Y:S01]  /*0480*/  UCGABAR_WAIT ;  /* 0x0000000000007dc7 */ /* 0x000fe20008000000 */
[----:B------:R-:W-:Y:S01]  /*0490*/  CCTL.IVALL ;  /* 0x00000000ff00798f */ /* 0x000fe20002000000 */
[----:B------:R-:W-:Y:S05]  /*04a0*/  BRA `(.L_x_5) ;  /* 0x0000000000047947 */ /* 0x000fea0003800000 */
.L_x_4:
[----:B------:R-:W-:Y:S06]  /*04b0*/  BAR.SYNC.DEFER_BLOCKING 0x0 ;  /* 0x0000000000007b1d */ /* 0x000fec0000010000 */
.L_x_5:
[----:B------:R-:W-:Y:S01]  /*04c0*/  @!UP4 UMOV UR7, 0x400 ;  /* 0x000004000007c882 */ /* 0x000fe20000000000 */
[----:B------:R-:W-:Y:S01]  /*04d0*/  UMOV UR6, 0x1 ;  /* 0x0000000100067882 */ /* 0x000fe20000000000 */
[----:B------:R-:W-:Y:S01]  /*04e0*/  UMOV UR5, 0x8 ;  /* 0x0000000800057882 */ /* 0x000fe20000000000 */
[----:B------:R-:W-:Y:S02]  /*04f0*/  @!UP4 ULEA UR7, UR4, UR7, 0x18 ;  /* 0x000000070407c291 */ /* 0x000fe4000f8ec0ff */
[----:B------:R-:W-:-:S04]  /*0500*/  @!UP4 UIADD3 UR8, UPT, UPT, -UR6, 0x100000, URZ ;  /* 0x001000000608c890 */ /* 0x000fc8000fffe1ff */
[----:B------:R-:W-:Y:S02]  /*0510*/  @!UP4 USHF.L.U32 UR9, UR8, 0xb, URZ ;  /* 0x0000000b0809c899 */ /* 0x000fe400080006ff */
[----:B------:R-:W-:Y:S02]  /*0520*/  @!UP4 USHF.L.U32 UR8, UR8, 0x1, URZ ;  /* 0x000000010808c899 */ /* 0x000fe400080006ff */
[----:B------:R-:W-:-:S04]  /*0530*/  @!UP4 UIADD3 UR10, UPT, UPT, -UR5, 0x100000, URZ ;  /* 0x00100000050ac890 */ /* 0x000fc8000fffe1ff */
[----:B------:R-:W-:Y:S02]  /*0540*/  @!UP4 USHF.L.U32 UR11, UR10, 0xb, URZ ;  /* 0x0000000b0a0bc899 */ /* 0x000fe400080006ff */
[----:B------:R-:W-:Y:S01]  /*0550*/  @!UP4 USHF.L.U32 UR10, UR10, 0x1, URZ ;  /* 0x000000010a0ac899 */ /* 0x000fe200080006ff */
[----:B------:R-:W1:Y:S03]  /*0560*/  FENCE.VIEW.ASYNC.S ;  /* 0x00000000000073c6 */ /* 0x000e660000000000 */
[----:B-1----:R1:W2:Y:S08]  /*0570*/  @!UP4 SYNCS.EXCH.64 URZ, [UR7+0x60], UR8 ;  /* 0x0000600807ffc5b2 */ /* 0x0022b00008000100 */
[----:B------:R1:W3:Y:S01]  /*0580*/  @!UP4 SYNCS.EXCH.64 URZ, [UR7+0x68], UR10 ;  /* 0x0000680a07ffc5b2 */ /* 0x0002e20008000100 */
[----:B------:R-:W-:Y:S01]  /*0590*/  NOP ;  /* 0x0000000000007918 */ /* 0x000fe20000000000 */
[----:B------:R-:W-:Y:S05]  /*05a0*/  BRA.U !UP3, `(.L_x_6) ;  /* 0x000000010b087547 */ /* 0x000fea000b800000 */
[----:B--23--:R-:W-:Y:S01]  /*05b0*/  UCGABAR_ARV ;  /* 0x00000000000079c7 */ /* 0x00cfe20008000000 */
[----:B------:R-:W-:Y:S05]  /*05c0*/  BRA `(.L_x_7) ;  /* 0x0000000000047947 */ /* 0x000fea0003800000 */
.L_x_6:
[----:B--23--:R-:W-:Y:S01]  /*05d0*/  NOP ;  /* 0x0000000000007918 */ /* 0x00cfe20000000000 */
.L_x_7:
[----:B------:R-:W-:Y:S05]  /*05e0*/  BRA.U !UP3, `(.L_x_8) ;  /* 0x000000010b0c7547 */ /* 0x000fea000b800000 */
[----:B------:R-:W-:Y:S01]  /*05f0*/  UCGABAR_WAIT ;  /* 0x0000000000007dc7 */ /* 0x000fe20008000000 */
[----:B------:R-:W-:Y:S01]  /*0600*/  CCTL.IVALL ;  /* 0x00000000ff00798f */ /* 0x000fe20002000000 */
[----:B------:R-:W-:Y:S05]  /*0610*/  BRA `(.L_x_9) ;  /* 0x0000000000047947 */ /* 0x000fea0003800000 */
.L_x_8:
[----:B------:R-:W-:Y:S06]  /*0620*/  BAR.SYNC.DEFER_BLOCKING 0x0 ;  /* 0x0000000000007b1d */ /* 0x000fec0000010000 */
.L_x_9:
[----:B------:R-:W-:Y:S05]  /*0630*/  BRA.U UP4, `(.L_x_10) ;  /* 0x0000000104407547 */ /* 0x000fea000b800000 */
[----:B-1----:R-:W-:Y:S01]  /*0640*/  UMOV UR7, 0x400 ;  /* 0x0000040000077882 */ /* 0x002fe20000000000 */
[----:B------:R-:W-:Y:S01]  /*0650*/  UMOV UR6, 0x20 ;  /* 0x0000002000067882 */ /* 0x000fe20000000000 */
[----:B------:R-:W-:Y:S01]  /*0660*/  UMOV UR5, 0xc0 ;  /* 0x000000c000057882 */ /* 0x000fe20000000000 */
[----:B------:R-:W-:Y:S02]  /*0670*/  ULEA UR7, UR4, UR7, 0x18 ;  /* 0x0000000704077291 */ /* 0x000fe4000f8ec0ff */
[----:B------:R-:W-:-:S04]  /*0680*/  UIADD3 UR8, UPT, UPT, -UR6, 0x100000, URZ ;  /* 0x0010000006087890 */ /* 0x000fc8000fffe1ff */
[----:B------:R-:W-:Y:S02]  /*0690*/  USHF.L.U32 UR9, UR8, 0xb, URZ ;  /* 0x0000000b08097899 */ /* 0x000fe400080006ff */
[----:B------:R-:W-:Y:S02]  /*06a0*/  USHF.L.U32 UR8, UR8, 0x1, URZ ;  /* 0x0000000108087899 */ /* 0x000fe400080006ff */
[----:B------:R-:W-:-:S04]  /*06b0*/  UIADD3 UR10, UPT, UPT, -UR5, 0x100000, URZ ;  /* 0x00100000050a7890 */ /* 0x000fc8000fffe1ff */
[----:B------:R-:W-:Y:S02]  /*06c0*/  USHF.L.U32 UR11, UR10, 0xb, URZ ;  /* 0x0000000b0a0b7899 */ /* 0x000fe400080006ff */
[----:B------:R-:W-:Y:S01]  /*06d0*/  USHF.L.U32 UR10, UR10, 0x1, URZ ;  /* 0x000000010a0a7899 */ /* 0x000fe200080006ff */
[----:B------:R-:W1:Y:S03]  /*06e0*/  FENCE.VIEW.ASYNC.S ;  /* 0x00000000000073c6 */ /* 0x000e660000000000 */
[----:B-1----:R2:W3:Y:S01]  /*06f0*/  SYNCS.EXCH.64 URZ, [UR7+0x70], UR8 ;  /* 0x0000700807ff75b2 */ /* 0x0024e20008000100 */
[----:B------:R2:W4:Y:S07]  /*0700*/  SYNCS.EXCH.64 URZ, [UR7+0x78], UR8 ;  /* 0x0000780807ff75b2 */ /* 0x00052e0008000100 */
[----:B------:R2:W1:Y:S01]  /*0710*/  SYNCS.EXCH.64 URZ, [UR7+0x80], UR10 ;  /* 0x0000800a07ff75b2 */ /* 0x0004620008000100 */
[----:B------:R2:W1:Y:S02]  /*0720*/  SYNCS.EXCH.64 URZ, [UR7+0x88], UR10 ;  /* 0x0000880a07ff75b2 */ /* 0x0004640008000100 */
[----:B--2---:R-:W-:Y:S01]  /*0730*/  NOP ;  /* 0x0000000000007918 */ /* 0x004fe20000000000 */
.L_x_10:
[----:B------:R-:W-:Y:S01]  /*0740*/  NOP ;  /* 0x0000000000007918 */ /* 0x000fe20000000000 */
[----:B-1-34-:R-:W-:Y:S06]  /*0750*/  BAR.SYNC.DEFER_BLOCKING 0x0 ;  /* 0x0000000000007b1d */ /* 0x01afec0000010000 */
[----:B------:R-:W-:Y:S05]  /*0760*/  BRA.U UP4, `(.L_x_11) ;  /* 0x0000000104287547 */ /* 0x000fea000b800000 */
[----:B------:R-:W-:Y:S01]  /*0770*/  UMOV UR6, 0x400 ;  /* 0x0000040000067882 */ /* 0x000fe20000000000 */
[----:B------:R-:W-:Y:S01]  /*0780*/  UMOV UR5, 0x20 ;  /* 0x0000002000057882 */ /* 0x000fe20000000000 */
[----:B------:R-:W-:Y:S02]  /*0790*/  ULEA UR6, UR4, UR6, 0x18 ;  /* 0x0000000604067291 */ /* 0x000fe4000f8ec0ff */
[----:B------:R-:W-:-:S04]  /*07a0*/  UIADD3 UR8, UPT, UPT, -UR5, 0x100000, URZ ;  /* 0x0010000005087890 */ /* 0x000fc8000fffe1ff */
[----:B------:R-:W-:Y:S02]  /*07b0*/  USHF.L.U32 UR9, UR8, 0xb, URZ ;  /* 0x0000000b08097899 */ /* 0x000fe400080006ff */
[----:B------:R-:W-:Y:S01]  /*07c0*/  USHF.L.U32 UR8, UR8, 0x1, URZ ;  /* 0x0000000108087899 */ /* 0x000fe200080006ff */
[----:B------:R-:W-:Y:S01]  /*07d0*/  ELECT P0, URZ, PT ;  /* 0x0000000000ff782f */ /* 0x000fe20003800000 */
[----:B------:R-:W1:Y:S10]  /*07e0*/  FENCE.VIEW.ASYNC.S ;  /* 0x00000000000073c6 */ /* 0x000e740000000000 */
[----:B-1----:R1:W2:Y:S01]  /*07f0*/  SYNCS.EXCH.64 URZ, [UR6+0x90], UR8 ;  /* 0x0000900806ff75b2 */ /* 0x0022a20008000100 */
[----:B------:R-:W-:Y:S01]  /*0800*/  NOP ;  /* 0x0000000000007918 */ /* 0x000fe20000000000 */
.L_x_11:
[----:B------:R-:W-:Y:S01]  /*0810*/  NOP ;  /* 0x0000000000007918 */ /* 0x000fe20000000000 */
[----:B------:R-:W-:Y:S05]  /*0820*/  BRA.U !UP3, `(.L_x_12) ;  /* 0x000000010b087547 */ /* 0x000fea000b800000 */
[----:B--2---:R-:W-:Y:S01]  /*0830*/  UCGABAR_ARV ;  /* 0x00000000000079c7 */ /* 0x004fe20008000000 */
[----:B------:R-:W-:Y:S05]  /*0840*/  BRA `(.L_x_13) ;  /* 0x0000000000047947 */ /* 0x000fea0003800000 */
.L_x_12:
[----:B--2---:R-:W-:Y:S01]  /*0850*/  NOP ;  /* 0x0000000000007918 */ /* 0x004fe20000000000 */
.L_x_13:
[----:B------:R-:W-:Y:S01]  /*0860*/  USHF.L.U32 UR21, UR23, 0x7, URZ ;  /* 0x0000000717157899 */ /* 0x000fe200080006ff */
[----:B------:R-:W-:Y:S05]  /*0870*/  BRA.U !UP3, `(.L_x_14) ;  /* 0x000000010b0c7547 */ /* 0x000fea000b800000 */
[----:B------:R-:W-:Y:S01]  /*0880*/  UCGABAR_WAIT ;  /* 0x0000000000007dc7 */ /* 0x000fe20008000000 */
[----:B------:R-:W-:Y:S01]  /*0890*/  CCTL.IVALL ;  /* 0x00000000ff00798f */ /* 0x000fe20002000000 */
[----:B------:R-:W-:Y:S05]  /*08a0*/  BRA `(.L_x_15) ;  /* 0x0000000000047947 */ /* 0x000fea0003800000 */
.L_x_14:
[----:B------:R-:W-:Y:S06]  /*08b0*/  BAR.SYNC.DEFER_BLOCKING 0x0 ;  /* 0x0000000000007b1d */ /* 0x000fec0000010000 */
.L_x_15:
[----:B------:R-:W-:Y:S01]  /*08c0*/  ISETP.NE.AND P0, PT, R126, 0x6, PT ;  /* 0x000000067e00780c */ /* 0x000fe20003f05270 */
[----:B------:R-:W2:-:S12]  /*08d0*/  LDCU.64 UR30, c[0x0][0x358] ;  /* 0x00006b00ff1e77ac */ /* 0x000e980008000a00 */
[----:B------:R-:W-:Y:S05]  /*08e0*/  @P0 BRA `(.L_x_16) ;  /* 0x0000000800b80947 */ /* 0x000fea0003800000 */
[----:B------:R-:W-:Y:S01]  /*08f0*/  LOP3.LUT R0, R106, 0x1f, RZ, 0xc0, !PT ;  /* 0x0000001f6a007812 */ /* 0x000fe200078ec0ff */
[----:B------:R-:W-:Y:S01]  /*0900*/  IMAD.MOV.U32 R19, RZ, RZ, 0x7fffffff ;  /* 0x7fffffffff137424 */ /* 0x000fe200078e00ff */
[----:B-1----:R-:W1:Y:S01]  /*0910*/  S2UR UR9, SR_CTAID.Z ;  /* 0x00000000000979c3 */ /* 0x002e620000002700 */
[----:B------:R-:W1:Y:S01]  /*0920*/  LDCU.64 UR6, c[0x0][0x760] ;  /* 0x0000ec00ff0677ac */ /* 0x000e620008000a00 */
[C---:B------:R-:W-:Y:S01]  /*0930*/  ISETP.GT.U32.AND P0, PT, R0.reuse, 0x7, PT ;  /* 0x000000070000780c */ /* 0x040fe20003f04070 */
[----:B------:R-:W3:Y:S01]  /*0940*/  LDCU.U8 UR8, c[0x0][0x768] ;  /* 0x0000ed00ff0877ac */ /* 0x000ee20008000000 */
[----:B------:R-:W4:Y:S01]  /*0950*/  LDCU.U8 UR10, c[0x0][0x769] ;  /* 0x0000ed20ff0a77ac */ /* 0x000f220008000000 */
[----:B------:R-:W5:Y:S10]  /*0960*/  LDCU UR14, c[0x0][0x770] ;  /* 0x0000ee00ff0e77ac */ /* 0x000f740008000800 */
[----:B------:R-:W2:Y:S02]  /*0970*/  @!P0 LDC.64 R2, c[0x0][0x748] ;  /* 0x0001d200ff028b82 */ /* 0x000ea40000000a00 */
[----:B--2---:R-:W-:-:S05]  /*0980*/  @!P0 IMAD.WIDE.U32 R2, R0, 0x4, R2 ;  /* 0x0000000400028825 */ /* 0x004fca00078e0002 */
[----:B------:R-:W2:Y:S01]  /*0990*/  @!P0 LDG.E R19, desc[UR30][R2.64] ;  /* 0x0000001e02138981 */ /* 0x000ea2000c1e1900 */
[----:B-1----:R-:W-:Y:S01]  /*09a0*/  UIMAD.WIDE.U32 UR4, UR9, UR7, URZ ;  /* 0x00000007090472a5 */ /* 0x002fe2000f8e00ff */
[----:B------:R-:W-:Y:S01]  /*09b0*/  HFMA2 R0, -RZ, RZ, 0, 5.9604644775390625e-08 ;  /* 0x00000001ff007431 */ /* 0x000fe200000001ff */
[----:B------:R-:W-:Y:S01]  /*09c0*/  UISETP.GT.U32.AND UP0, UPT, UR9, 0xff, UPT ;  /* 0x000000ff0900788c */ /* 0x000fe2000bf04070 */
[----:B------:R-:W-:-:S04]  /*09d0*/  IMAD.MOV.U32 R10, RZ, RZ, RZ ;  /* 0x000000ffff0a7224 */ /* 0x000fc800078e00ff */
[----:B------:R-:W-:Y:S02]  /*09e0*/  UMOV UR11, UR5 ;  /* 0x00000005000b7c82 */ /* 0x000fe40008000000 */
[----:B------:R-:W-:Y:S02]  /*09f0*/  UIADD3 UR7, UPT, UPT, -UR11, UR9, URZ ;  /* 0x000000090b077290 */ /* 0x000fe4000fffe1ff */
[----:B------:R-:W1:Y:S02]  /*0a00*/  LDCU.64 UR4, c[0x0][0x778] ;  /* 0x0000ef00ff0477ac */ /* 0x000e640008000a00 */
[----:B---3--:R-:W-:-:S04]  /*0a10*/  USHF.R.U32.HI UR7, URZ, UR8, UR7 ;  /* 0x00000008ff077299 */ /* 0x008fc80008011607 */
[----:B------:R-:W-:-:S04]  /*0a20*/  UIADD3 UR11, UPT, UPT, UR11, UR7, URZ ;  /* 0x000000070b0b7290 */ /* 0x000fc8000fffe0ff */
[----:B----4-:R-:W-:-:S03]  /*0a30*/  USHF.R.U32.HI UR11, URZ, UR10, UR11 ;  /* 0x0000000aff0b7299 */ /* 0x010fc6000801160b */
[----:B------:R-:W3:Y:S01]  /*0a40*/  LDCU.U8 UR7, c[0x0][0x780] ;  /* 0x0000f000ff0777ac */ /* 0x000ee20008000000 */
[----:B------:R-:W-:-:S04]  /*0a50*/  UIADD3 UR11, UPT, UPT, -UR11, URZ, URZ ;  /* 0x000000ff0b0b7290 */ /* 0x000fc8000fffe1ff */
[----:B------:R-:W-:-:S04]  /*0a60*/  UIMAD UR6, UR11, UR6, UR9 ;  /* 0x000000060b0672a4 */ /* 0x000fc8000f8e0209 */
[----:B-1----:R-:W-:-:S03]  /*0a70*/  UIMAD.WIDE.U32 UR12, UR6, UR5, URZ ;  /* 0x00000005060c72a5 */ /* 0x002fc6000f8e00ff */
[----:B------:R-:W1:Y:S04]  /*0a80*/  LDCU.U8 UR11, c[0x0][0x781] ;  /* 0x0000f020ff0b77ac */ /* 0x000e680008000000 */
[----:B------:R-:W-:Y:S02]  /*0a90*/  UMOV UR5, UR13 ;  /* 0x0000000d00057c82 */ /* 0x000fe40008000000 */
[----:B------:R-:W-:Y:S02]  /*0aa0*/  UIADD3 UR16, UPT, UPT, UR6, -UR5, URZ ;  /* 0x8000000506107290 */ /* 0x000fe4000fffe0ff */
[----:B------:R-:W4:Y:S02]  /*0ab0*/  LDCU.U8 UR13, c[0x0][0x774] ;  /* 0x0000ee80ff0d77ac */ /* 0x000f240008000000 */
[----:B---3--:R-:W-:Y:S01]  /*0ac0*/  USHF.R.U32.HI UR16, URZ, UR7, UR16 ;  /* 0x00000007ff107299 */ /* 0x008fe20008011610 */
[----:B------:R-:W3:Y:S03]  /*0ad0*/  LDCU.U8 UR12, c[0x0][0x775] ;  /* 0x0000eea0ff0c77ac */ /* 0x000ee60008000000 */
[----:B------:R-:W-:Y:S01]  /*0ae0*/  UIADD3 UR16, UPT, UPT, UR5, UR16, URZ ;  /* 0x0000001005107290 */ /* 0x000fe2000fffe0ff */
[----:B------:R-:W3:Y:S03]  /*0af0*/  LDCU UR5, c[0x0][0x76c] ;  /* 0x0000ed80ff0577ac */ /* 0x000ee60008000800 */
[----:B-1----:R-:W-:-:S04]  /*0b00*/  USHF.R.U32.HI UR16, URZ, UR11, UR16 ;  /* 0x0000000bff107299 */ /* 0x002fc80008011610 */
[----:B-----5:R-:W-:-:S04]  /*0b10*/  UIMAD.WIDE.U32 UR14, UR16, UR14, URZ ;  /* 0x0000000e100e72a5 */ /* 0x020fc8000f8e00ff */
[----:B------:R-:W-:-:S04]  /*0b20*/  UIADD3 UR14, UPT, UPT, UR16, -UR15, URZ ;  /* 0x8000000f100e7290 */ /* 0x000fc8000fffe0ff */
[----:B----4-:R-:W-:-:S04]  /*0b30*/  USHF.R.U32.HI UR14, URZ, UR13, UR14 ;  /* 0x0000000dff0e7299 */ /* 0x010fc8000801160e */
[----:B------:R-:W-:-:S04]  /*0b40*/  UIADD3 UR14, UPT, UPT, UR15, UR14, URZ ;  /* 0x0000000e0f0e7290 */ /* 0x000fc8000fffe0ff */
[----:B---3--:R-:W-:-:S04]  /*0b50*/  USHF.R.U32.HI UR14, URZ, UR12, UR14 ;  /* 0x0000000cff0e7299 */ /* 0x008fc8000801160e */
[----:B------:R-:W-:-:S04]  /*0b60*/  UIADD3 UR14, UPT, UPT, -UR14, URZ, URZ ;  /* 0x000000ff0e0e7290 */ /* 0x000fc8000fffe1ff */
[----:B------:R-:W-:Y:S02]  /*0b70*/  UIMAD UR5, UR14, UR5, UR16 ;  /* 0x000000050e0572a4 */ /* 0x000fe4000f8e0210 */
[----:B------:R-:W-:Y:S02]  /*0b80*/  UIADD3 UR16, UPT, UPT, -UR16, URZ, URZ ;  /* 0x000000ff10107290 */ /* 0x000fe4000fffe1ff */
[----:B------:R-:W-:Y:S02]  /*0b90*/  UIADD3 UR5, UPT, UPT, UR5, UR5, URZ ;  /* 0x0000000505057290 */ /* 0x000fe4000fffe0ff */
[----:B------:R-:W-:Y:S02]  /*0ba0*/  UIMAD UR4, UR16, UR4, UR6 ;  /* 0x00000004100472a4 */ /* 0x000fe4000f8e0206 */
[----:B------:R-:W-:-:S04]  /*0bb0*/  ULOP3.LUT UR5, UR5, UR23, URZ, 0xfc, !UPT ;  /* 0x0000001705057292 */ /* 0x000fc8000f8efcff */
[----:B------:R-:W-:Y:S02]  /*0bc0*/  MOV R5, UR4 ;  /* 0x0000000400057c02 */ /* 0x000fe40008000f00 */
[----:B------:R-:W-:Y:S01]  /*0bd0*/  IMAD.U32 R4, RZ, RZ, UR5 ;  /* 0x00000005ff047e24 */ /* 0x000fe2000f8e00ff */
[----:B--2---:R1:W2:Y:S01]  /*0be0*/  SHFL.IDX PT, R2, R19, 0x7, 0x1f ;  /* 0x00e01f0013027f89 */ /* 0x0042a200000e0000 */
[----:B------:R-:W-:Y:S05]  /*0bf0*/  BRA.U UP0, `(.L_x_17) ;  /* 0x0000000500807547 */ /* 0x000fea000b800000 */
[----:B------:R-:W3:Y:S01]  /*0c00*/  LDC R7, c[0x0][0x374] ;  /* 0x0000dd00ff077b82 */ /* 0x000ee20000000800 */
[----:B--2---:R-:W-:Y:S01]  /*0c10*/  SHF.R.S32.HI R3, RZ, 0x1f, R2 ;  /* 0x0000001fff037819 */ /* 0x004fe20000011402 */
[----:B------:R-:W-:Y:S02]  /*0c20*/  IMAD.U32 R18, RZ, RZ, UR9 ;  /* 0x00000009ff127e24 */ /* 0x000fe4000f8e00ff */
[----:B------:R-:W-:Y:S01]  /*0c30*/  IMAD.MOV.U32 R10, RZ, RZ, RZ ;  /* 0x000000ffff0a7224 */ /* 0x000fe200078e00ff */
[----:B------:R-:W-:Y:S01]  /*0c40*/  LEA.HI R16, R3, R2, RZ, 0x8 ;  /* 0x0000000203107211 */ /* 0x000fe200078f40ff */
[----:B------:R-:W-:Y:S02]  /*0c50*/  IMAD.MOV.U32 R15, RZ, RZ, RZ ;  /* 0x000000ffff0f7224 */ /* 0x000fe400078e00ff */
[----:B------:R-:W3:Y:S01]  /*0c60*/  LDC R6, c[0x0][0x370] ;  /* 0x0000dc00ff067b82 */ /* 0x000ee20000000800 */
[----:B------:R-:W-:Y:S02]  /*0c70*/  LOP3.LUT R3, R16, 0xffffff00, RZ, 0xc0, !PT ;  /* 0xffffff0010037812 */ /* 0x000fe400078ec0ff */
[----:B------:R-:W-:-:S02]  /*0c80*/  SHF.R.S32.HI R0, RZ, 0x8, R16 ;  /* 0x00000008ff007819 */ /* 0x000fc40000011410 */
[----:B------:R-:W-:Y:S02]  /*0c90*/  ISETP.NE.AND P0, PT, R2, R3, PT ;  /* 0x000000030200720c */ /* 0x000fe40003f05270 */
[----:B------:R-:W-:Y:S01]  /*0ca0*/  LEA.HI.SX32 R16, R16, 0xffffffff, 0x18 ;  /* 0xffffffff10107811 */ /* 0x000fe200078fc2ff */
[----:B------:R-:W2:Y:S01]  /*0cb0*/  LDC R17, c[0x0][0x378] ;  /* 0x0000de00ff117b82 */ /* 0x000ea20000000800 */
[----:B------:R-:W-:-:S07]  /*0cc0*/  ISETP.LT.AND P0, PT, R2, RZ, P0 ;  /* 0x000000ff0200720c */ /* 0x000fce0000701270 */
[----:B------:R-:W4:Y:S06]  /*0cd0*/  LDC R12, c[0x0][0x770] ;  /* 0x0001dc00ff0c7b82 */ /* 0x000f2c0000000800 */
[----:B------:R-:W-:Y:S02]  /*0ce0*/  @!P0 IMAD.MOV R16, RZ, RZ, R0 ;  /* 0x000000ffff108224 */ /* 0x000fe400078e0200 */
[----:B------:R-:W1:Y:S01]  /*0cf0*/  LDC R11, c[0x0][0x76c] ;  /* 0x0001db00ff0b7b82 */ /* 0x000e620000000800 */
[----:B---3--:R-:W-:Y:S02]  /*0d00*/  IMAD R6, R7, R6, RZ ;  /* 0x0000000607067224 */ /* 0x008fe400078e02ff */
[----:B------:R-:W-:-:S05]  /*0d10*/  IMAD.MOV.U32 R0, RZ, RZ, 0x1 ;  /* 0x00000001ff007424 */ /* 0x000fca00078e00ff */
[----:B------:R-:W3:Y:S01]  /*0d20*/  LDC.64 R8, c[0x0][0x760] ;  /* 0x0001d800ff087b82 */ /* 0x000ee20000000a00 */
[----:B--2---:R-:W-:Y:S02]  /*0d30*/  IMAD R17, R6, R17, RZ ;  /* 0x0000001106117224 */ /* 0x004fe400078e02ff */
[----:B------:R-:W-:-:S03]  /*0d40*/  IMAD.MOV.U32 R6, RZ, RZ, -0x1 ;  /* 0xffffffffff067424 */ /* 0x000fc600078e00ff */
[----:B------:R-:W-:Y:S02]  /*0d50*/  LEA.HI R17, R17, R17, RZ, 0x1 ;  /* 0x0000001111117211 */ /* 0x000fe400078f08ff */
[----:B------:R-:W2:Y:S02]  /*0d60*/  LDC.64 R2, c[0x0][0x778] ;  /* 0x0001de00ff027b82 */ /* 0x000ea40000000a00 */
[----:B----4-:R-:W-:-:S07]  /*0d70*/  SHF.R.S32.HI R17, RZ, 0x1, R17 ;  /* 0x00000001ff117819 */ /* 0x010fce0000011411 */
.L_x_22:
[----:B------:R-:W-:-:S04]  /*0d80*/  LEA.HI R13, R4, R4, RZ, 0x1 ;  /* 0x00000004040d7211 */ /* 0x000fc800078f08ff */
[----:B------:R-:W-:Y:S02]  /*0d90*/  LOP3.LUT R7, R13, 0xfffffffe, RZ, 0xc0, !PT ;  /* 0xfffffffe0d077812 */ /* 0x000fe400078ec0ff */
[----:B------:R-:W-:Y:S02]  /*0da0*/  SHF.R.S32.HI R13, RZ, 0x1, R13 ;  /* 0x00000001ff0d7819 */ /* 0x000fe4000001140d */
[----:B------:R-:W-:-:S03]  /*0db0*/  ISETP.NE.AND P0, PT, R4, R7, PT ;  /* 0x000000070400720c */ /* 0x000fc60003f05270 */
[----:B------:R-:W-:Y:S01]  /*0dc0*/  VIADD R7, R13, 0xffffffff ;  /* 0xffffffff0d077836 */ /* 0x000fe20000000000 */
[----:B------:R-:W-:-:S13]  /*0dd0*/  ISETP.LT.AND P0, PT, R4, RZ, P0 ;  /* 0x000000ff0400720c */ /* 0x000fda0000701270 */
[----:B------:R-:W-:-:S05]  /*0de0*/  @!P0 IMAD.MOV R7, RZ, RZ, R13 ;  /* 0x000000ffff078224 */ /* 0x000fca00078e020d */
[----:B------:R-:W-:-:S13]  /*0df0*/  ISETP.GE.AND P0, PT, R7, R16, PT ;  /* 0x000000100700720c */ /* 0x000fda0003f06270 */
[----:B------:R-:W-:Y:S05]  /*0e00*/  @P0 BRA `(.L_x_18) ;  /* 0x0000000000940947 */ /* 0x000fea0003800000 */
[----:B------:R-:W-:-:S04]  /*0e10*/  SHF.L.U32 R14, R7, 0x8, RZ ;  /* 0x00000008070e7819 */ /* 0x000fc800000006ff */
[----:B------:R-:W-:-:S13]  /*0e20*/  ISETP.GE.AND P0, PT, R14, R15, PT ;  /* 0x0000000f0e00720c */ /* 0x000fda0003f06270 */
[----:B------:R-:W-:Y:S05]  /*0e30*/  @!P0 BRA `(.L_x_19) ;  /* 0x0000000000388947 */ /* 0x000fea0003800000 */
[----:B------:R-:W-:Y:S01]  /*0e40*/  VIADD R7, R6, 0x1 ;  /* 0x0000000106077836 */ /* 0x000fe20000000000 */
[----:B------:R-:W-:-:S04]  /*0e50*/  MOV R6, 0xffffffff ;  /* 0xffffffff00067802 */ /* 0x000fc80000000f00 */
[----:B------:R-:W-:-:S13]  /*0e60*/  ISETP.GT.U32.AND P0, PT, R7, 0x1f, PT ;  /* 0x0000001f0700780c */ /* 0x000fda0003f04070 */
[----:B------:R-:W-:Y:S05]  /*0e70*/  @P0 BRA `(.L_x_20) ;  /* 0x0000000000240947 */ /* 0x000fea0003800000 */
[----:B------:R-:W-:Y:S01]  /*0e80*/  ISETP.GT.AND P0, PT, R19, R14, PT ;  /* 0x0000000e1300720c */ /* 0x000fe20003f04270 */
[----:B------:R-:W-:-:S05]  /*0e90*/  IMAD.MOV.U32 R6, RZ, RZ, -0x1 ;  /* 0xffffffffff067424 */ /* 0x000fca00078e00ff */
[----:B------:R-:W-:-:S07]  /*0ea0*/  SHF.L.U32 R7, R6, R7, RZ ;  /* 0x0000000706077219 */ /* 0x000fce00000006ff */
[----:B------:R-:W-:-:S04]  /*0eb0*/  VOTE.ANY R6, PT, P0 ;  /* 0x0000000000067806 */ /* 0x000fc800000e0100 */
[----:B------:R-:W-:-:S05]  /*0ec0*/  LOP3.LUT P0, R7, R6, RZ, R7, 0xa0, !PT ;  /* 0x000000ff06077212 */ /* 0x000fca000780a007 */
[----:B------:R-:W-:-:S05]  /*0ed0*/  VIADD R6, R7, 0xffffffff ;  /* 0xffffffff07067836 */ /* 0x000fca0000000000 */
[----:B------:R-:W-:-:S04]  /*0ee0*/  LOP3.LUT R7, R7, R6, RZ, 0xc, !PT ;  /* 0x0000000607077212 */ /* 0x000fc800078e0cff */
[----:B------:R-:W4:Y:S02]  /*0ef0*/  POPC R6, R7 ;  /* 0x0000000700067309 */ /* 0x000f240000000000 */
[----:B----4-:R-:W-:-:S07]  /*0f00*/  SEL R6, R6, 0xffffffff, P0 ;  /* 0xffffffff06067807 */ /* 0x010fce0000000000 */
.L_x_20:
[----:B------:R4:W3:Y:S02]  /*0f10*/  SHFL.IDX PT, R15, R19, R6, 0x1f ;  /* 0x00001f06130f7589 */ /* 0x0008e400000e0000 */
.L_x_19:
[----:B------:R-:W5:Y:S01]  /*0f20*/  S2R R13, SR_CgaCtaId ;  /* 0x00000000000d7919 */ /* 0x000f620000008800 */
[----:B------:R-:W-:Y:S01]  /*0f30*/  MOV R14, 0x400 ;  /* 0x00000400000e7802 */ /* 0x000fe20000000f00 */
[----:B------:R-:W-:-:S03]  /*0f40*/  IMAD.U32 R21, R0, -0x80000000, RZ ;  /* 0x8000000000157824 */ /* 0x000fc600078e00ff */
[----:B-----5:R-:W-:-:S05]  /*0f50*/  LEA R13, R13, R14, 0x18 ;  /* 0x0000000e0d0d7211 */ /* 0x020fca00078ec0ff */
[----:B------:R-:W-:-:S04]  /*0f60*/  IMAD R14, R10, 0x8, R13 ;  /* 0x000000080a0e7824 */ /* 0x000fc800078e020d */
[----:B------:R-:W5:Y:S02]  /*0f70*/  SYNCS.PHASECHK.TRANS64.TRYWAIT P0, [R14+URZ+0x80], R21 ;  /* 0x000080150e0075a7 */ /* 0x000f6400080011ff */
[----:B-----5:R-:W-:Y:S05]  /*0f80*/  @!P0 BRA `(.L_x_21) ;  /* 0x0000004400648947 */ /* 0x020fea0003800000 */
.L_x_88:
[----:B------:R-:W-:Y:S01]  /*0f90*/  ELECT P0, URZ, PT ;  /* 0x0000000000ff782f */ /* 0x000fe20003800000 */
[----:B------:R-:W-:-:S12]  /*0fa0*/  IMAD.MOV.U32 R7, RZ, RZ, 0x1 ;  /* 0x00000001ff077424 */ /* 0x000fd800078e00ff */
[C---:B------:R-:W-:Y:S02]  /*0fb0*/  @P0 IMAD R13, R10.reuse, 0x10, R13 ;  /* 0x000000100a0d0824 */ /* 0x040fe400078e020d */
[----:B------:R-:W-:-:S03]  /*0fc0*/  VIADD R10, R10, 0x1 ;  /* 0x000000010a0a7836 */ /* 0x000fc60000000000 */
[----:B------:R4:W-:Y:S02]  /*0fd0*/  @P0 STS.128 [R13+0x38810], R4 ;  /* 0x038810040d000388 */ /* 0x0009e40000000c00 */
[----:B------:R-:W-:Y:S01]  /*0fe0*/  ISETP.NE.AND P0, PT, R10, 0x2, PT ;  /* 0x000000020a00780c */ /* 0x000fe20003f05270 */
[----:B------:R5:W-:Y:S06]  /*0ff0*/  MEMBAR.ALL.CTA ;  /* 0x0000000000007992 */ /* 0x000bec0000008000 */
[----:B-----5:R-:W5:Y:S01]  /*1000*/  FENCE.VIEW.ASYNC.S ;  /* 0x00000000000073c6 */ /* 0x020f620000000000 */
[----:B----4-:R-:W-:-:S02]  /*1010*/  SEL R21, RZ, 0x1, P0 ;  /* 0x00000001ff157807 */ /* 0x010fc40000000000 */
[----:B------:R-:W-:Y:S02]  /*1020*/  SEL R10, R10, RZ, P0 ;  /* 0x000000ff0a0a7207 */ /* 0x000fe40000000000 */
[----:B------:R-:W-:Y:S01]  /*1030*/  LOP3.LUT R0, R0, R21, RZ, 0x3c, !PT ;  /* 0x0000001500007212 */ /* 0x000fe200078e3cff */
[----:B-----5:R-:W-:Y:S06]  /*1040*/  BAR.SYNC.DEFER_BLOCKING 0x4, 0x20 ;  /* 0x0100800000007b1d */ /* 0x020fec0000010000 */
[----:B------:R4:W-:Y:S02]  /*1050*/  SYNCS.ARRIVE.TRANS64.ART0 RZ, [R14+URZ+0x70], R7 ;  /* 0x000070070eff79a7 */ /* 0x0009e400085000ff */
.L_x_18:
[----:B------:R-:W-:-:S04]  /*1060*/  IMAD.IADD R18, R17, 0x1, R18 ;  /* 0x0000000111127824 */ /* 0x000fc800078e0212 */
[C---:B---3--:R-:W-:Y:S01]  /*1070*/  IMAD.HI.U32 R5, R18.reuse, R9, RZ ;  /* 0x0000000912057227 */ /* 0x048fe200078e00ff */
[----:B------:R-:W-:-:S04]  /*1080*/  ISETP.GE.AND P0, PT, R18, 0x100, PT ;  /* 0x000001001200780c */ /* 0x000fc80003f06270 */
[----:B------:R-:W-:-:S04]  /*1090*/  IADD3 R4, PT, PT, R18, -R5, RZ ;  /* 0x8000000512047210 */ /* 0x000fc80007ffe0ff */
[----:B------:R-:W-:-:S05]  /*10a0*/  SHF.R.U32.HI R4, RZ, UR8, R4 ;  /* 0x00000008ff047c19 */ /* 0x000fca0008011604 */
[----:B------:R-:W-:-:S05]  /*10b0*/  IMAD.IADD R5, R5, 0x1, R4 ;  /* 0x0000000105057824 */ /* 0x000fca00078e0204 */
[----:B------:R-:W-:-:S04]  /*10c0*/  SHF.R.U32.HI R5, RZ, UR10, R5 ;  /* 0x0000000aff057c19 */ /* 0x000fc80008011605 */
[----:B------:R-:W-:-:S05]  /*10d0*/  IADD3 R5, PT, PT, -R5, RZ, RZ ;  /* 0x000000ff05057210 */ /* 0x000fca0007ffe1ff */
[----:B----4-:R-:W-:-:S04]  /*10e0*/  IMAD R14, R8, R5, R18 ;  /* 0x00000005080e7224 */ /* 0x010fc800078e0212 */
[----:B--2---:R-:W-:-:S04]  /*10f0*/  IMAD.HI.U32 R5, R14, R3, RZ ;  /* 0x000000030e057227 */ /* 0x004fc800078e00ff */
[----:B------:R-:W-:-:S05]  /*1100*/  IMAD.IADD R4, R14, 0x1, -R5 ;  /* 0x000000010e047824 */ /* 0x000fca00078e0a05 */
[----:B------:R-:W-:-:S04]  /*1110*/  SHF.R.U32.HI R4, RZ, UR7, R4 ;  /* 0x00000007ff047c19 */ /* 0x000fc80008011604 */
[----:B------:R-:W-:-:S04]  /*1120*/  IADD3 R5, PT, PT, R5, R4, RZ ;  /* 0x0000000405057210 */ /* 0x000fc80007ffe0ff */
[----:B------:R-:W-:-:S05]  /*1130*/  SHF.R.U32.HI R5, RZ, UR11, R5 ;  /* 0x0000000bff057c19 */ /* 0x000fca0008011605 */
[----:B------:R-:W-:-:S04]  /*1140*/  IMAD.HI.U32 R7, R5, R12, RZ ;  /* 0x0000000c05077227 */ /* 0x000fc800078e00ff */
[----:B------:R-:W-:-:S05]  /*1150*/  IMAD.IADD R4, R5, 0x1, -R7 ;  /* 0x0000000105047824 */ /* 0x000fca00078e0a07 */
[----:B------:R-:W-:-:S04]  /*1160*/  SHF.R.U32.HI R4, RZ, UR13, R4 ;  /* 0x0000000dff047c19 */ /* 0x000fc80008011604 */
[----:B------:R-:W-:-:S04]  /*1170*/  IADD3 R4, PT, PT, R7, R4, RZ ;  /* 0x0000000407047210 */ /* 0x000fc80007ffe0ff */
[----:B------:R-:W-:-:S05]  /*1180*/  SHF.R.U32.HI R4, RZ, UR12, R4 ;  /* 0x0000000cff047c19 */ /* 0x000fca0008011604 */
[----:B------:R-:W-:-:S04]  /*1190*/  IMAD.MOV R4, RZ, RZ, -R4 ;  /* 0x000000ffff047224 */ /* 0x000fc800078e0a04 */
[----:B-1----:R-:W-:Y:S01]  /*11a0*/  IMAD R4, R11, R4, R5 ;  /* 0x000000040b047224 */ /* 0x002fe200078e0205 */
[----:B------:R-:W-:-:S03]  /*11b0*/  IADD3 R5, PT, PT, -R5, RZ, RZ ;  /* 0x000000ff05057210 */ /* 0x000fc60007ffe1ff */
[----:B------:R-:W-:Y:S02]  /*11c0*/  IMAD.IADD R4, R4, 0x1, R4 ;  /* 0x0000000104047824 */ /* 0x000fe400078e0204 */
[----:B------:R-:W-:-:S03]  /*11d0*/  IMAD R5, R2, R5, R14 ;  /* 0x0000000502057224 */ /* 0x000fc600078e020e */
[----:B------:R-:W-:Y:S01]  /*11e0*/  LOP3.LUT R4, R4, UR23, RZ, 0xfc, !PT ;  /* 0x0000001704047c12 */ /* 0x000fe2000f8efcff */
[----:B------:R-:W-:Y:S06]  /*11f0*/  @!P0 BRA `(.L_x_22) ;  /* 0xfffffff800e08947 */ /* 0x000fec000383ffff */
.L_x_17:
[----:B------:R-:W3:Y:S01]  /*1200*/  S2UR UR4, SR_CgaCtaId ;  /* 0x00000000000479c3 */ /* 0x000ee20000008800 */
[----:B------:R-:W-:Y:S01]  /*1210*/  UMOV UR5, 0x400 ;  /* 0x0000040000057882 */ /* 0x000fe20000000000 */
[----:B------:R-:W-:Y:S01]  /*1220*/  IMAD.U32 R6, R0, -0x80000000, RZ ;  /* 0x8000000000067824 */ /* 0x000fe200078e00ff */
[C---:B------:R-:W-:Y:S01]  /*1230*/  ISETP.NE.AND P0, PT, R10.reuse, 0x1, PT ;  /* 0x000000010a00780c */ /* 0x040fe20003f05270 */
[----:B------:R-:W-:-:S05]  /*1240*/  VIADD R3, R10, 0x2 ;  /* 0x000000020a037836 */ /* 0x000fca0000000000 */
[----:B------:R-:W-:Y:S01]  /*1250*/  SEL R3, R3, 0x1, P0 ;  /* 0x0000000103037807 */ /* 0x000fe20000000000 */
[----:B---3--:R-:W-:-:S06]  /*1260*/  ULEA UR5, UR4, UR5, 0x18 ;  /* 0x0000000504057291 */ /* 0x008fcc000f8ec0ff */
[----:B--2---:R-:W-:-:S04]  /*1270*/  LEA R2, R10, UR5, 0x3 ;  /* 0x000000050a027c11 */ /* 0x004fc8000f8e18ff */
[----:B------:R-:W2:Y:S02]  /*1280*/  SYNCS.PHASECHK.TRANS64.TRYWAIT P1, [R2+URZ+0x80], R6 ;  /* 0x00008006020075a7 */ /* 0x000ea400080211ff */
[----:B--2---:R-:W-:Y:S05]  /*1290*/  @!P1 BRA `(.L_x_23) ;  /* 0x0000004000b89947 */ /* 0x004fea0003800000 */
.L_x_90:
[----:B------:R-:W-:Y:S02]  /*12a0*/  ELECT P2, URZ, PT ;  /* 0x0000000000ff782f */ /* 0x000fe40003840000 */
[C---:B------:R-:W-:Y:S01]  /*12b0*/  ISETP.NE.AND P0, PT, R3.reuse, 0x2, PT ;  /* 0x000000020300780c */ /* 0x040fe20003f05270 */
[----:B--2---:R-:W-:Y:S02]  /*12c0*/  IMAD.MOV.U32 R7, RZ, RZ, RZ ;  /* 0x000000ffff077224 */ /* 0x004fe400078e00ff */
[----:B------:R-:W-:Y:S01]  /*12d0*/  IMAD.MOV.U32 R11, RZ, RZ, 0x1 ;  /* 0x00000001ff0b7424 */ /* 0x000fe200078e00ff */
[----:B------:R-:W-:Y:S02]  /*12e0*/  ISETP.EQ.XOR P1, PT, R10, 0x1, !P0 ;  /* 0x000000010a00780c */ /* 0x000fe40004722a70 */
[----:B------:R-:W-:Y:S02]  /*12f0*/  SEL R3, R3, RZ, P0 ;  /* 0x000000ff03037207 */ /* 0x000fe40000000000 */
[----:B------:R-:W-:-:S02]  /*1300*/  SEL R9, RZ, 0x1, !P1 ;  /* 0x00000001ff097807 */ /* 0x000fc40004800000 */
[----:B------:R-:W-:Y:S02]  /*1310*/  LEA R3, R3, UR5, 0x3 ;  /* 0x0000000503037c11 */ /* 0x000fe4000f8e18ff */
[----:B------:R-:W-:Y:S01]  /*1320*/  @P2 LEA R10, R10, UR5, 0x4 ;  /* 0x000000050a0a2c11 */ /* 0x000fe2000f8e20ff */
[----:B------:R-:W-:Y:S01]  /*1330*/  @P2 IMAD.MOV.U32 R6, RZ, RZ, -0x1 ;  /* 0xffffffffff062424 */ /* 0x000fe200078e00ff */
[----:B------:R-:W-:-:S04]  /*1340*/  LOP3.LUT R9, R0, R9, RZ, 0x3c, !PT ;  /* 0x0000000900097212 */ /* 0x000fc800078e3cff */
[----:B------:R3:W-:Y:S01]  /*1350*/  @P2 STS.128 [R10+0x38810], R4 ;  /* 0x038810040a002388 */ /* 0x0007e20000000c00 */
[----:B------:R-:W-:Y:S01]  /*1360*/  IMAD.U32 R8, R9, -0x80000000, RZ ;  /* 0x8000000009087824 */ /* 0x000fe200078e00ff */
[----:B------:R2:W-:Y:S06]  /*1370*/  MEMBAR.ALL.CTA ;  /* 0x0000000000007992 */ /* 0x0005ec0000008000 */
[----:B--2---:R-:W2:Y:S02]  /*1380*/  FENCE.VIEW.ASYNC.S ;  /* 0x00000000000073c6 */ /* 0x004ea40000000000 */
[----:B--2---:R-:W-:Y:S06]  /*1390*/  BAR.SYNC.DEFER_BLOCKING 0x4, 0x20 ;  /* 0x0100800000007b1d */ /* 0x004fec0000010000 */
[----:B------:R3:W-:Y:S01]  /*13a0*/  SYNCS.ARRIVE.TRANS64.ART0 RZ, [R2+URZ+0x70], R11 ;  /* 0x0000700b02ff79a7 */ /* 0x0007e200085000ff */
[----:B------:R-:W2:Y:S02]  /*13b0*/  SYNCS.PHASECHK.TRANS64.TRYWAIT P0, [R3+URZ+0x80], R8 ;  /* 0x00008008030075a7 */ /* 0x000ea400080011ff */
[----:B--23--:R-:W-:Y:S05]  /*13c0*/  @!P0 BRA `(.L_x_24) ;  /* 0x0000004000848947 */ /* 0x00cfea0003800000 */
.L_x_16:
[----:B------:R-:W-:Y:S01]  /*13d0*/  ISETP.NE.AND P0, PT, R126, 0x5, PT ;  /* 0x000000057e00780c */ /* 0x000fe20003f05270 */
[----:B------:R-:W-:-:S04]  /*13e0*/  ULEA.HI UR14, UR4, UR4, URZ, 0x1 ;  /* 0x00000004040e7291 */ /* 0x000fc8000f8f08ff */
[----:B------:R-:W-:-:S04]  /*13f0*/  ULOP3.LUT UR22, UR14, 0xfffffffe, URZ, 0xc0, !UPT ;  /* 0xfffffffe0e167892 */ /* 0x000fc8000f8ec0ff */
[----:B------:R-:W-:-:S04]  /*1400*/  UIADD3 UR15, UPT, UPT, -UR22, UR4, URZ ;  /* 0x00000004160f7290 */ /* 0x000fc8000fffe1ff */
[----:B------:R-:W-:Y:S08]  /*1410*/  @P0 BRA `(.L_x_25) ;  /* 0x0000000800480947 */ /* 0x000ff00003800000 */
[----:B------:R-:W-:Y:S02]  /*1420*/  UMOV UR34, 0x400 ;  /* 0x0000040000227882 */ /* 0x000fe40000000000 */
[----:B------:R-:W-:-:S09]  /*1430*/  ULEA UR34, UR4, UR34, 0x18 ;  /* 0x0000002204227291 */ /* 0x000fd2000f8ec0ff */
[----:B------:R-:W3:Y:S02]  /*1440*/  SYNCS.PHASECHK.TRANS64.TRYWAIT P0, [UR34+0x70], RZ ;  /* 0x000070ffff0075a7 */ /* 0x000ee40008001122 */
[----:B---3--:R-:W-:Y:S05]  /*1450*/  @!P0 BRA `(.L_x_26) ;  /* 0x0000004000788947 */ /* 0x008fea0003800000 */
.L_x_93:
[----:B------:R-:W4:Y:S01]  /*1460*/  LDS.128 R4, [UR34+0x38810] ;  /* 0x03881022ff047984 */ /* 0x000f220008000c00 */
[----:B---3--:R-:W-:Y:S01]  /*1470*/  HFMA2 R0, -RZ, RZ, 0, 5.9604644775390625e-08 ;  /* 0x00000001ff007431 */ /* 0x008fe200000001ff */
[----:B------:R-:W-:Y:S01]  /*1480*/  UMOV UR36, 0x1 ;  /* 0x0000000100247882 */ /* 0x000fe20000000000 */
[----:B------:R-:W-:Y:S01]  /*1490*/  UMOV UR35, URZ ;  /* 0x000000ff00237c82 */ /* 0x000fe20008000000 */
[----:B------:R3:W-:Y:S06]  /*14a0*/  MEMBAR.ALL.CTA ;  /* 0x0000000000007992 */ /* 0x0007ec0000008000 */
[----:B---3--:R-:W3:Y:S02]  /*14b0*/  FENCE.VIEW.ASYNC.S ;  /* 0x00000000000073c6 */ /* 0x008ee40000000000 */
[----:B---3--:R3:W-:Y:S01]  /*14c0*/  SYNCS.ARRIVE.TRANS64.ART0 RZ, [UR34+0x80], R0 ;  /* 0x00008000ffff79a7 */ /* 0x0087e20008500022 */
[----:B----4-:R-:W-:-:S13]  /*14d0*/  ISETP.NE.AND P0, PT, R7, 0x1, PT ;  /* 0x000000010700780c */ /* 0x010fda0003f05270 */
[----:B---3--:R-:W-:Y:S05]  /*14e0*/  @P0 BRA `(.L_x_27) ;  /* 0x00000004009c0947 */ /* 0x008fea0003800000 */
[----:B------:R-:W-:Y:S01]  /*14f0*/  R2UR UR5, R4 ;  /* 0x00000000040572ca */ /* 0x000fe200000e0000 */
[----:B------:R-:W-:Y:S01]  /*1500*/  IMAD.MOV.U32 R8, RZ, RZ, 0x1 ;  /* 0x00000001ff087424 */ /* 0x000fe200078e00ff */
[----:B------:R-:W-:Y:S01]  /*1510*/  R2UR UR11, R5 ;  /* 0x00000000050b72ca */ /* 0x000fe200000e0000 */
[----:B------:R-:W-:Y:S01]  /*1520*/  IMAD.MOV.U32 R2, RZ, RZ, RZ ;  /* 0x000000ffff027224 */ /* 0x000fe200078e00ff */
[----:B------:R-:W-:Y:S01]  /*1530*/  R2UR UR28, R6 ;  /* 0x00000000061c72ca */ /* 0x000fe200000e0000 */
[----:B------:R-:W3:Y:S01]  /*1540*/  LDCU.64 UR46, c[0x0][0x348] ;  /* 0x00006900ff2e77ac */ /* 0x000ee20008000a00 */
[----:B------:R-:W-:Y:S01]  /*1550*/  UMOV UR36, 0x1 ;  /* 0x0000000100247882 */ /* 0x000fe20000000000 */
[----:B------:R-:W-:-:S12]  /*1560*/  UMOV UR35, URZ ;  /* 0x000000ff00237c82 */ /* 0x000fd80008000000 */
.L_x_33:
[----:B------:R-:W-:Y:S02]  /*1570*/  USHF.L.U32 UR4, UR36, 0x1f, URZ ;  /* 0x0000001f24047899 */ /* 0x000fe400080006ff */
[----:B-1----:R-:W-:Y:S02]  /*1580*/  ULEA UR6, UR35, UR34, 0x3 ;  /* 0x0000002223067291 */ /* 0x002fe4000f8e18ff */
[----:B---3--:R-:W-:Y:S02]  /*1590*/  UIADD3 UR42, UP2, UPT, UR46, 0xc0, URZ ;  /* 0x000000c02e2a7890 */ /* 0x008fe4000ff5e0ff */
[----:B------:R-:W-:Y:S01]  /*15a0*/  MOV R0, UR4 ;  /* 0x0000000400007c02 */ /* 0x000fe20008000f00 */
[----:B------:R-:W-:Y:S02]  /*15b0*/  ULEA.HI UR4, UR5, UR5, URZ, 0x1 ;  /* 0x0000000505047291 */ /* 0x000fe4000f8f08ff */
[----:B------:R-:W-:Y:S02]  /*15c0*/  UIADD3 UR44, UP3, UPT, UR46, 0x40, URZ ;  /* 0x000000402e2c7890 */ /* 0x000fe4000ff7e0ff */
[----:B------:R1:W3:Y:S01]  /*15d0*/  SYNCS.PHASECHK.TRANS64.TRYWAIT P1, [UR6+0x30], R0 ;  /* 0x00003000ff0075a7 */ /* 0x0002e20008021106 */
[----:B------:R-:W-:-:S02]  /*15e0*/  ULOP3.LUT UR6, UR4, 0xfffffffe, URZ, 0xc0, !UPT ;  /* 0xfffffffe04067892 */ /* 0x000fc4000f8ec0ff */
[----:B------:R-:W-:Y:S02]  /*15f0*/  USHF.R.S32.HI UR4, URZ, 0x1, UR4 ;  /* 0x00000001ff047899 */ /* 0x000fe40008011404 */
[----:B------:R-:W-:Y:S02]  /*1600*/  UISETP.NE.AND UP4, UPT, UR5, UR6, UPT ;  /* 0x000000060500728c */ /* 0x000fe4000bf85270 */
[----:B------:R-:W-:Y:S02]  /*1610*/  UIADD3 UR7, UPT, UPT, UR4, -0x1, URZ ;  /* 0xffffffff04077890 */ /* 0x000fe4000fffe0ff */
[----:B------:R-:W-:Y:S02]  /*1620*/  UISETP.LT.AND UP4, UPT, UR5, URZ, UP4 ;  /* 0x000000ff0500728c */ /* 0x000fe4000a781270 */
[----:B------:R-:W-:Y:S02]  /*1630*/  UIADD3 UR40, UP1, UPT, UR46, 0x140, URZ ;  /* 0x000001402e287890 */ /* 0x000fe4000ff3e0ff */
[----:B------:R-:W-:-:S02]  /*1640*/  UIADD3 UR38, UP0, UPT, UR46, 0x1c0, URZ ;  /* 0x000001c02e267890 */ /* 0x000fc4000ff1e0ff */
[----:B------:R-:W-:Y:S02]  /*1650*/  ULEA UR27, UR11, UR21, 0x8 ;  /* 0x000000150b1b7291 */ /* 0x000fe4000f8e40ff */
[----:B------:R-:W-:Y:S02]  /*1660*/  UIADD3.X UR43, UPT, UPT, URZ, UR47, URZ, UP2, !UPT ;  /* 0x0000002fff2b7290 */ /* 0x000fe400097fe4ff */
[----:B------:R-:W-:Y:S02]  /*1670*/  UIADD3 UR11, UPT, UPT, UR15, UR11, UR11 ;  /* 0x0000000b0f0b7290 */ /* 0x000fe4000fffe00b */
[----:B------:R-:W-:Y:S02]  /*1680*/  @!UP4 UIADD3 UR7, UPT, UPT, UR4, URZ, URZ ;  /* 0x000000ff0407c290 */ /* 0x000fe4000fffe0ff */
[----:B------:R-:W-:Y:S02]  /*1690*/  UIADD3.X UR45, UPT, UPT, URZ, UR47, URZ, UP3, !UPT ;  /* 0x0000002fff2d7290 */ /* 0x000fe40009ffe4ff */
[----:B------:R-:W-:-:S02]  /*16a0*/  UIADD3 UR19, UPT, UPT, UR7, UR7, URZ ;  /* 0x0000000707137290 */ /* 0x000fc4000fffe0ff */
[----:B------:R-:W-:Y:S02]  /*16b0*/  UIADD3.X UR41, UPT, UPT, URZ, UR47, URZ, UP1, !UPT ;  /* 0x0000002fff297290 */ /* 0x000fe40008ffe4ff */
[----:B------:R-:W-:Y:S02]  /*16c0*/  UIADD3.X UR39, UPT, UPT, URZ, UR47, URZ, UP0, !UPT ;  /* 0x0000002fff277290 */ /* 0x000fe400087fe4ff */
[----:B------:R-:W-:Y:S02]  /*16d0*/  ULEA UR7, UR7, UR21, 0x8 ;  /* 0x0000001507077291 */ /* 0x000fe4000f8e40ff */
[----:B------:R-:W-:Y:S02]  /*16e0*/  ULOP3.LUT UR19, UR19, UR23, URZ, 0xfc, !UPT ;  /* 0x0000001713137292 */ /* 0x000fe4000f8efcff */
[----:B------:R-:W-:Y:S01]  /*16f0*/  UISETP.NE.AND UP2, UPT, UR23, URZ, UPT ;  /* 0x000000ff1700728c */ /* 0x000fe2000bf45270 */
[----:B------:R-:W-:Y:S01]  /*1700*/  UMOV UR20, URZ ;  /* 0x000000ff00147c82 */ /* 0x000fe20008000000 */
[----:B------:R-:W-:Y:S01]  /*1710*/  UMOV UR18, URZ ;  /* 0x000000ff00127c82 */ /* 0x000fe20008000000 */
[----:B-1----:R-:W-:-:S08]  /*1720*/  UMOV UR10, URZ ;  /* 0x000000ff000a7c82 */ /* 0x002fd00008000000 */
.L_x_31:
[----:B------:R-:W-:Y:S02]  /*1730*/  USHF.L.U32 UR6, UR20, 0x7, URZ ;  /* 0x0000000714067899 */ /* 0x000fe400080006ff */
[----:B------:R-:W-:Y:S01]  /*1740*/  ULEA UR5, UR35, UR34, 0x3 ;  /* 0x0000002223057291 */ /* 0x000fe2000f8e18ff */
[----:B---34-:R-:W-:Y:S11]  /*1750*/  @P1 BRA `(.L_x_28) ;  /* 0x0000000000101947 */ /* 0x018ff60003800000 */
[----:B------:R-:W-:-:S06]  /*1760*/  USHF.L.U32 UR4, UR36, 0x1f, URZ ;  /* 0x0000001f24047899 */ /* 0x000fcc00080006ff */
[----:B------:R-:W-:-:S04]  /*1770*/  MOV R0, UR4 ;  /* 0x0000000400007c02 */ /* 0x000fc80008000f00 */
[----:B------:R-:W1:Y:S02]  /*1780*/  SYNCS.PHASECHK.TRANS64.TRYWAIT P0, [UR5+0x30], R0 ;  /* 0x00003000ff0075a7 */ /* 0x000e640008001105 */
[----:B-1----:R-:W-:Y:S05]  /*1790*/  @!P0 BRA `(.L_x_29) ;  /* 0x0000003c00c08947 */ /* 0x002fea0003800000 */
.L_x_28:
[----:B------:R-:W-:Y:S05]  /*17a0*/  BRA.U UP2, `(.L_x_30) ;  /* 0x00000001020c7547 */ /* 0x000fea000b800000 */
[----:B------:R-:W-:-:S13]  /*17b0*/  ELECT P0, URZ, PT ;  /* 0x0000000000ff782f */ /* 0x000fda0003800000 */
[----:B-1----:R-:W-:-:S04]  /*17c0*/  @P0 MOV R0, 0x10c00 ;  /* 0x00010c0000000802 */ /* 0x002fc80000000f00 */
[----:B------:R3:W-:Y:S03]  /*17d0*/  @P0 SYNCS.ARRIVE.TRANS64 RZ, [UR5], R0 ;  /* 0x00000000ffff09a7 */ /* 0x0007e60008000005 */
.L_x_30:
[----:B------:R-:W-:Y:S01]  /*17e0*/  ULEA UR24, UR35, UR34, 0xe ;  /* 0x0000002223187291 */ /* 0x000fe2000f8e70ff */
[----:B------:R-:W-:Y:S01]  /*17f0*/  PLOP3.LUT P1, PT, PT, PT, PT, 0x80, 0x8 ;  /* 0x000000000008781c */ /* 0x000fe20003f2f070 */
[----:B------:R-:W-:Y:S02]  /*1800*/  ULEA UR16, UR35, UR34, 0x9 ;  /* 0x0000002223107291 */ /* 0x000fe4000f8e48ff */
[----:B------:R-:W-:Y:S02]  /*1810*/  ULEA UR8, UR35, UR15, 0x1 ;  /* 0x0000000f23087291 */ /* 0x000fe4000f8e08ff */
[----:B------:R-:W-:Y:S02]  /*1820*/  UIADD3 UR35, UPT, UPT, UR35, 0x1, URZ ;  /* 0x0000000123237890 */ /* 0x000fe4000fffe0ff */
[----:B------:R-:W-:Y:S02]  /*1830*/  UISETP.GT.U32.AND UP0, UPT, UR20, 0x1e, UPT ;  /* 0x0000001e1400788c */ /* 0x000fe4000bf04070 */
[----:B------:R-:W-:-:S02]  /*1840*/  UISETP.NE.AND UP1, UPT, UR35, 0x6, UPT ;  /* 0x000000062300788c */ /* 0x000fc4000bf25270 */
[----:B------:R-:W-:Y:S02]  /*1850*/  ULEA UR8, UR8, UR34, 0x9 ;  /* 0x0000002208087291 */ /* 0x000fe4000f8e48ff */
[----:B------:R-:W-:Y:S01]  /*1860*/  USEL UR9, URZ, 0x1, UP1 ;  /* 0x00000001ff097887 */ /* 0x000fe20008800000 */
[----:B------:R-:W-:Y:S01]  /*1870*/  PLOP3.LUT P0, PT, PT, PT, UP0, 0x80, 0x8 ;  /* 0x000000000008781c */ /* 0x000fe20003f0f008 */
[----:B------:R-:W-:Y:S02]  /*1880*/  ULOP3.LUT UR5, UR5, 0xfefffff8, URZ, 0xc0, !UPT ;  /* 0xfefffff805057892 */ /* 0x000fe4000f8ec0ff */
[----:B------:R-:W-:Y:S02]  /*1890*/  ULOP3.LUT UR36, UR36, UR9, URZ, 0x3c, !UPT ;  /* 0x0000000924247292 */ /* 0x000fe4000f8e3cff */
[----:B------:R-:W-:Y:S02]  /*18a0*/  UIADD3 UR4, UPT, UPT, UR24, 0x6400, URZ ;  /* 0x0000640018047890 */ /* 0x000fe4000fffe0ff */
[----:B------:R-:W-:-:S02]  /*18b0*/  USEL UR35, UR35, URZ, UP1 ;  /* 0x000000ff23237287 */ /* 0x000fc40008800000 */
[----:B------:R-:W-:Y:S02]  /*18c0*/  UIADD3 UR24, UPT, UPT, UR24, 0x1e400, URZ ;  /* 0x0001e40018187890 */ /* 0x000fe4000fffe0ff */
[----:B------:R-:W-:Y:S02]  /*18d0*/  UIADD3 UR16, UPT, UPT, UR16, 0x36400, URZ ;  /* 0x0003640010107890 */ /* 0x000fe4000fffe0ff */
[----:B------:R-:W-:Y:S01]  /*18e0*/  UIADD3 UR8, UPT, UPT, UR8, 0x37000, URZ ;  /* 0x0003700008087890 */ /* 0x000fe2000fffe0ff */
[----:B------:R-:W-:Y:S01]  /*18f0*/  UTMALDG.2D.2CTA [UR4], [UR44], desc[URZ] ;  /* 0x0000ff042c0075b4 */ /* 0x000fe20008209000 */
[----:B------:R-:W-:Y:S02]  /*1900*/  @!UP0 USHF.L.U32 UR32, UR36, 0x1f, URZ ;  /* 0x0000001f24208899 */ /* 0x000fe400080006ff */
[----:B------:R-:W-:Y:S01]  /*1910*/  @!UP0 ULEA UR33, UR35, UR34, 0x3 ;  /* 0x0000002223218291 */ /* 0x000fe2000f8e18ff */
[----:B------:R-:W-:Y:S01]  /*1920*/  UMOV UR26, UR6 ;  /* 0x00000006001a7c82 */ /* 0x000fe20008000000 */
[----:B------:R-:W-:Y:S01]  /*1930*/  UMOV UR25, UR5 ;  /* 0x0000000500197c82 */ /* 0x000fe20008000000 */
[----:B------:R-:W-:Y:S01]  /*1940*/  UMOV UR17, UR5 ;  /* 0x0000000500117c82 */ /* 0x000fe20008000000 */
[----:B-1-3--:R-:W-:Y:S01]  /*1950*/  IMAD.U32 R0, RZ, RZ, UR32 ;  /* 0x00000020ff007e24 */ /* 0x00afe2000f8e00ff */
[----:B------:R-:W-:Y:S01]  /*1960*/  UMOV UR29, 0x30000 ;  /* 0x00030000001d7882 */ /* 0x000fe20000000000 */
[----:B------:R-:W-:Y:S01]  /*1970*/  UMOV UR12, UR20 ;  /* 0x00000014000c7c82 */ /* 0x000fe20008000000 */
[----:B------:R-:W-:Y:S01]  /*1980*/  UMOV UR13, UR28 ;  /* 0x0000001c000d7c82 */ /* 0x000fe20008000000 */
[----:B------:R-:W-:Y:S01]  /*1990*/  UMOV UR9, UR5 ;  /* 0x0000000500097c82 */ /* 0x000fe20008000000 */
[----:B------:R-:W-:Y:S01]  /*19a0*/  UTMALDG.3D.2CTA [UR24], [UR42], desc[URZ] ;  /* 0x0000ff182a0075b4 */ /* 0x000fe20008211000 */
[----:B------:R-:W-:-:S04]  /*19b0*/  UIADD3 UR32, UPT, UPT, UR20, 0x1, URZ ;  /* 0x0000000114207890 */ /* 0x000fc8000fffe0ff */
[----:B------:R-:W-:Y:S01]  /*19c0*/  UISETP.NE.AND UP0, UPT, UR32, 0x20, UPT ;  /* 0x000000202000788c */ /* 0x000fe2000bf05270 */
[----:B------:R1:W-:Y:S01]  /*19d0*/  UTMALDG.3D.2CTA [UR16], [UR40], desc[URZ] ;  /* 0x0000ff10280075b4 */ /* 0x0003e20008211000 */
[----:B------:R4:W-:Y:S01]  /*19e0*/  UTMALDG.4D.MULTICAST.2CTA [UR8], [UR38], UR29, desc[URZ] ;  /* 0x0000ff08260073b4 */ /* 0x0009e2000821981d */
[----:B------:R4:W3:Y:S01]  /*19f0*/  @!P0 SYNCS.PHASECHK.TRANS64.TRYWAIT P1, [UR33+0x30], R0 ;  /* 0x00003000ff0085a7 */ /* 0x0008e20008021121 */
[----:B-1----:R-:W-:-:S05]  /*1a00*/  UMOV UR20, UR32 ;  /* 0x0000002000147c82 */ /* 0x002fca0008000000 */
[----:B------:R-:W-:Y:S05]  /*1a10*/  BRA.U UP0, `(.L_x_31) ;  /* 0xfffffffd00447547 */ /* 0x000fea000b83ffff */
[----:B--2---:R-:W-:Y:S02]  /*1a20*/  LEA R3, R8, UR34, 0x3 ;  /* 0x0000002208037c11 */ /* 0x004fe4000f8e18ff */
[----:B------:R-:W-:-:S04]  /*1a30*/  SHF.L.U32 R4, R2, 0x1f, RZ ;  /* 0x0000001f02047819 */ /* 0x000fc800000006ff */
[----:B------:R-:W1:Y:S02]  /*1a40*/  SYNCS.PHASECHK.TRANS64.TRYWAIT P0, [R3+URZ+0x70], R4 ;  /* 0x00007004030075a7 */ /* 0x000e6400080011ff */
[----:B-1----:R-:W-:Y:S05]  /*1a50*/  @!P0 BRA `(.L_x_32) ;  /* 0x0000003c00308947 */ /* 0x002fea0003800000 */
.L_x_96:
[C---:B------:R-:W-:Y:S01]  /*1a60*/  LEA R4, R8.reuse, UR34, 0x4 ;  /* 0x0000002208047c11 */ /* 0x040fe2000f8e20ff */
[----:B------:R-:W-:Y:S02]  /*1a70*/  VIADD R8, R8, 0x1 ;  /* 0x0000000108087836 */ /* 0x000fe40000000000 */
[----:B----4-:R-:W-:-:S03]  /*1a80*/  IMAD.MOV.U32 R0, RZ, RZ, 0x1 ;  /* 0x00000001ff007424 */ /* 0x010fc600078e00ff */
[----:B-1----:R-:W1:Y:S01]  /*1a90*/  LDS.128 R4, [R4+0x38810] ;  /* 0x0388100004047984 */ /* 0x002e620000000c00 */
[C---:B---3--:R-:W-:Y:S01]  /*1aa0*/  ISETP.NE.AND P1, PT, R8.reuse, 0x2, PT ;  /* 0x000000020800780c */ /* 0x048fe20003f25270 */
[----:B------:R2:W-:Y:S06]  /*1ab0*/  MEMBAR.ALL.CTA ;  /* 0x0000000000007992 */ /* 0x0005ec0000008000 */
[----:B--2---:R-:W2:Y:S01]  /*1ac0*/  FENCE.VIEW.ASYNC.S ;  /* 0x00000000000073c6 */ /* 0x004ea20000000000 */
[----:B------:R-:W-:Y:S01]  /*1ad0*/  SEL R8, R8, RZ, P1 ;  /* 0x000000ff08087207 */ /* 0x000fe20000800000 */
[----:B--2---:R2:W-:Y:S01]  /*1ae0*/  SYNCS.ARRIVE.TRANS64.ART0 RZ, [R3+URZ+0x80], R0 ;  /* 0x0000800003ff79a7 */ /* 0x0045e200085000ff */
[----:B-1----:R-:W-:-:S02]  /*1af0*/  ISETP.NE.AND P0, PT, R7, 0x1, PT ;  /* 0x000000010700780c */ /* 0x002fc40003f05270 */
[----:B------:R-:W-:Y:S02]  /*1b00*/  R2UR UR5, R4 ;  /* 0x00000000040572ca */ /* 0x000fe400000e0000 */
[----:B------:R-:W-:Y:S02]  /*1b10*/  R2UR UR11, R5 ;  /* 0x00000000050b72ca */ /* 0x000fe400000e0000 */
[----:B------:R-:W-:Y:S02]  /*1b20*/  R2UR UR28, R6 ;  /* 0x00000000061c72ca */ /* 0x000fe400000e0000 */
[----:B--2---:R-:W-:-:S04]  /*1b30*/  SEL R3, RZ, 0x1, P1 ;  /* 0x00000001ff037807 */ /* 0x004fc80000800000 */
[----:B------:R-:W-:Y:S01]  /*1b40*/  LOP3.LUT R2, R2, R3, RZ, 0x3c, !PT ;  /* 0x0000000302027212 */ /* 0x000fe200078e3cff */
[----:B------:R-:W-:Y:S08]  /*1b50*/  @!P0 BRA `(.L_x_33) ;  /* 0xfffffff800848947 */ /* 0x000ff0000383ffff */
.L_x_27:
[----:B------:R-:W-:Y:S02]  /*1b60*/  UIADD3 UR4, UPT, UPT, UR35, 0x2, URZ ;  /* 0x0000000223047890 */ /* 0x000fe4000fffe0ff */
[----:B------:R-:W-:-:S04]  /*1b70*/  UISETP.NE.AND UP0, UPT, UR35, 0x5, UPT ;  /* 0x000000052300788c */ /* 0x000fc8000bf05270 */
[----:B------:R-:W-:-:S04]  /*1b80*/  USEL UR4, UR4, 0x1, UP0 ;  /* 0x0000000104047887 */ /* 0x000fc80008000000 */
[----:B------:R-:W-:Y:S02]  /*1b90*/  UIADD3 UR5, UPT, UPT, UR4, 0x1, URZ ;  /* 0x0000000104057890 */ /* 0x000fe4000fffe0ff */
[----:B------:R-:W-:-:S04]  /*1ba0*/  UISETP.NE.AND UP1, UPT, UR4, 0x6, UPT ;  /* 0x000000060400788c */ /* 0x000fc8000bf25270 */
[----:B------:R-:W-:Y:S02]  /*1bb0*/  USEL UR5, UR5, 0x1, UP1 ;  /* 0x0000000105057887 */ /* 0x000fe40008800000 */
[----:B------:R-:W-:Y:S02]  /*1bc0*/  UISETP.EQ.XOR UP1, UPT, UR35, 0x5, !UP1 ;  /* 0x000000052300788c */ /* 0x000fe4000cf22a70 */
[----:B------:R-:W-:Y:S02]  /*1bd0*/  UIADD3 UR4, UPT, UPT, UR5, 0x1, URZ ;  /* 0x0000000105047890 */ /* 0x000fe4000fffe0ff */
[----:B------:R-:W-:Y:S02]  /*1be0*/  UISETP.NE.AND UP0, UPT, UR5, 0x6, UPT ;  /* 0x000000060500788c */ /* 0x000fe4000bf05270 */
[----:B------:R-:W-:Y:S02]  /*1bf0*/  UISETP.EQ.XOR UP1, UPT, UR5, 0x6, UP1 ;  /* 0x000000060500788c */ /* 0x000fe40008f22a70 */
[----:B------:R-:W-:-:S04]  /*1c00*/  USEL UR4, UR4, 0x1, UP0 ;  /* 0x0000000104047887 */ /* 0x000fc80008000000 */
[----:B------:R-:W-:Y:S02]  /*1c10*/  UIADD3 UR5, UPT, UPT, UR4, 0x1, URZ ;  /* 0x0000000104057890 */ /* 0x000fe4000fffe0ff */
[----:B------:R-:W-:Y:S02]  /*1c20*/  UISETP.NE.AND UP0, UPT, UR4, 0x6, UPT ;  /* 0x000000060400788c */ /* 0x000fe4000bf05270 */
[----:B------:R-:W-:Y:S02]  /*1c30*/  UISETP.EQ.XOR UP1, UPT, UR4, 0x6, UP1 ;  /* 0x000000060400788c */ /* 0x000fe40008f22a70 */
[----:B------:R-:W-:-:S04]  /*1c40*/  USEL UR5, UR5, 0x1, UP0 ;  /* 0x0000000105057887 */ /* 0x000fc80008000000 */
[----:B------:R-:W-:Y:S02]  /*1c50*/  UISETP.EQ.XOR UP1, UPT, UR5, 0x6, UP1 ;  /* 0x000000060500788c */ /* 0x000fe40008f22a70 */
[----:B------:R-:W-:Y:S02]  /*1c60*/  UISETP.NE.AND UP0, UPT, UR5, 0x6, UPT ;  /* 0x000000060500788c */ /* 0x000fe4000bf05270 */
[----:B------:R-:W-:Y:S02]  /*1c70*/  USEL UR4, URZ, 0x1, !UP1 ;  /* 0x00000001ff047887 */ /* 0x000fe4000c800000 */
[----:B------:R-:W-:Y:S02]  /*1c80*/  USEL UR5, UR5, URZ, UP0 ;  /* 0x000000ff05057287 */ /* 0x000fe40008000000 */
[----:B------:R-:W-:Y:S02]  /*1c90*/  ULOP3.LUT UR4, UR36, UR4, URZ, 0x3c, !UPT ;  /* 0x0000000424047292 */ /* 0x000fe4000f8e3cff */
[----:B------:R-:W-:-:S02]  /*1ca0*/  ULEA UR5, UR5, UR34, 0x3 ;  /* 0x0000002205057291 */ /* 0x000fc4000f8e18ff */
[----:B------:R-:W-:Y:S02]  /*1cb0*/  USHF.L.U32 UR4, UR4, 0x1f, URZ ;  /* 0x0000001f04047899 */ /* 0x000fe400080006ff */
[----:B------:R-:W-:-:S04]  /*1cc0*/  UISETP.NE.AND UP0, UPT, UR23, URZ, UPT ;  /* 0x000000ff1700728c */ /* 0x000fc8000bf05270 */
[----:B------:R-:W-:-:S04]  /*1cd0*/  MOV R0, UR4 ;  /* 0x0000000400007c02 */ /* 0x000fc80008000f00 */
[----:B------:R-:W3:Y:S02]  /*1ce0*/  SYNCS.PHASECHK.TRANS64.TRYWAIT P0, [UR5+0x30], R0 ;  /* 0x00003000ff0075a7 */ /* 0x000ee40008001105 */
[----:B---3--:R-:W-:Y:S05]  /*1cf0*/  @!P0 BRA `(.L_x_34) ;  /* 0x0000003800a08947 */ /* 0x008fea0003800000 */
.L_x_98:
[----:B------:R-:W-:Y:S05]  /*1d00*/  BRA.U UP0, `(.L_x_25) ;  /* 0x00000001000c7547 */ /* 0x000fea000b800000 */
[----:B------:R-:W-:-:S13]  /*1d10*/  ELECT P0, URZ, PT ;  /* 0x0000000000ff782f */ /* 0x000fda0003800000 */
[----:B--2---:R-:W-:-:S04]  /*1d20*/  @P0 MOV R0, 0x10c00 ;  /* 0x00010c0000000802 */ /* 0x004fc80000000f00 */
[----:B------:R3:W-:Y:S03]  /*1d30*/  @P0 SYNCS.ARRIVE.TRANS64 RZ, [UR5], R0 ;  /* 0x00000000ffff09a7 */ /* 0x0007e60008000005 */
.L_x_25:
[----:B------:R-:W-:-:S13]  /*1d40*/  ISETP.NE.AND P0, PT, R126, 0x4, PT ;  /* 0x000000047e00780c */ /* 0x000fda0003f05270 */
[----:B------:R-:W-:Y:S05]  /*1d50*/  @P0 BRA `(.L_x_35) ;  /* 0x0000000c00280947 */ /* 0x000fea0003800000 */
[----:B------:R-:W4:Y:S01]  /*1d60*/  S2UR UR12, SR_CgaCtaId ;  /* 0x00000000000c79c3 */ /* 0x000f220000008800 */
[----:B------:R-:W-:Y:S01]  /*1d70*/  NOP ;  /* 0x0000000000007918 */ /* 0x000fe20000000000 */
[----:B------:R-:W-:Y:S02]  /*1d80*/  UMOV UR4, 0x400 ;  /* 0x0000040000047882 */ /* 0x000fe40000000000 */
[----:B----4-:R-:W-:-:S04]  /*1d90*/  ULEA UR12, UR12, UR4, 0x18 ;  /* 0x000000040c0c7291 */ /* 0x010fc8000f8ec0ff */
[----:B------:R-:W-:Y:S06]  /*1da0*/  BAR.SYNC.DEFER_BLOCKING 0x3, 0xa0 ;  /* 0x00c2800000007b1d */ /* 0x000fec0000010000 */
[----:B--23--:R-:W2:Y:S01]  /*1db0*/  LDS R0, [UR12+0x98] ;  /* 0x0000980cff007984 */ /* 0x00cea20008000800 */
[----:B------:R-:W3:Y:S02]  /*1dc0*/  SYNCS.PHASECHK.TRANS64.TRYWAIT P0, [UR12+0x70], RZ ;  /* 0x000070ffff0075a7 */ /* 0x000ee4000800110c */
[----:B--23--:R-:W-:Y:S05]  /*1dd0*/  @!P0 BRA `(.L_x_36) ;  /* 0x0000003800888947 */ /* 0x00cfea0003800000 */
.L_x_100:
[----:B------:R-:W3:Y:S01]  /*1de0*/  LDS R3, [UR12+0x3881c] ;  /* 0x03881c0cff037984 */ /* 0x000ee20008000800 */
[----:B--2---:R-:W-:Y:S01]  /*1df0*/  IMAD.MOV.U32 R2, RZ, RZ, 0x1 ;  /* 0x00000001ff027424 */ /* 0x004fe200078e00ff */
[----:B------:R-:W-:Y:S01]  /*1e00*/  R2UR UR36, R0 ;  /* 0x00000000002472ca */ /* 0x000fe200000e0000 */
[----:B------:R-:W-:Y:S01]  /*1e10*/  UMOV UR34, 0x1 ;  /* 0x0000000100227882 */ /* 0x000fe20000000000 */
[----:B------:R2:W-:Y:S06]  /*1e20*/  MEMBAR.ALL.CTA ;  /* 0x0000000000007992 */ /* 0x0005ec0000008000 */
[----:B--2---:R-:W2:Y:S01]  /*1e30*/  FENCE.VIEW.ASYNC.S ;  /* 0x00000000000073c6 */ /* 0x004ea20000000000 */
[----:B------:R-:W-:Y:S01]  /*1e40*/  UMOV UR35, 0x1 ;  /* 0x0000000100237882 */ /* 0x000fe20000000000 */
[----:B--2---:R2:W-:Y:S01]  /*1e50*/  SYNCS.ARRIVE.TRANS64.ART0 RZ, [UR12+0x80], R2 ;  /* 0x00008002ffff79a7 */ /* 0x0045e2000850000c */
[----:B---3--:R-:W-:-:S13]  /*1e60*/  ISETP.NE.AND P0, PT, R3, 0x1, PT ;  /* 0x000000010300780c */ /* 0x008fda0003f05270 */
[----:B--2---:R-:W-:Y:S05]  /*1e70*/  @P0 BRA `(.L_x_37) ;  /* 0x0000000800a40947 */ /* 0x004fea0003800000 */
[----:B------:R-:W-:Y:S01]  /*1e80*/  UIADD3 UR4, UPT, UPT, UR36, -0x3ffffe30, URZ ;  /* 0xc00001d024047890 */ /* 0x000fe2000fffe0ff */
[----:B------:R-:W-:Y:S01]  /*1e90*/  HFMA2 R5, -RZ, RZ, 0, 5.9604644775390625e-08 ;  /* 0x00000001ff057431 */ /* 0x000fe200000001ff */
[----:B------:R-:W-:Y:S01]  /*1ea0*/  UIADD3 UR10, UPT, UPT, UR36, 0x1d0, URZ ;  /* 0x000001d0240a7890 */ /* 0x000fe2000fffe0ff */
[----:B------:R-:W-:Y:S01]  /*1eb0*/  MOV R4, RZ ;  /* 0x000000ff00047202 */ /* 0x000fe20000000f00 */
[----:B-1----:R-:W-:Y:S02]  /*1ec0*/  UIADD3 UR8, UPT, UPT, UR36, 0x400001d0, URZ ;  /* 0x400001d024087890 */ /* 0x002fe4000fffe0ff */
[----:B------:R-:W-:Y:S02]  /*1ed0*/  UIADD3 UR6, UPT, UPT, UR36, -0x7ffffe30, URZ ;  /* 0x800001d024067890 */ /* 0x000fe4000fffe0ff */
[----:B------:R-:W-:Y:S02]  /*1ee0*/  UIADD3 UR5, UPT, UPT, UR36, -0x3ffffe20, URZ ;  /* 0xc00001e024057890 */ /* 0x000fe4000fffe0ff */
[----:B------:R-:W-:Y:S01]  /*1ef0*/  USHF.R.U32.HI UR16, URZ, 0x1, UR4 ;  /* 0x00000001ff107899 */ /* 0x000fe20008011604 */
[----:B------:R-:W-:Y:S01]  /*1f00*/  UMOV UR38, 0x10c02000 ;  /* 0x10c0200000267882 */ /* 0x000fe20000000000 */
[----:B------:R-:W-:-:S02]  /*1f10*/  UIADD3 UR11, UPT, UPT, UR36, 0x1e0, URZ ;  /* 0x000001e0240b7890 */ /* 0x000fc4000fffe0ff */
[----:B------:R-:W-:Y:S02]  /*1f20*/  UIADD3 UR9, UPT, UPT, UR36, 0x400001e0, URZ ;  /* 0x400001e024097890 */ /* 0x000fe4000fffe0ff */
[----:B------:R-:W-:Y:S02]  /*1f30*/  UIADD3 UR7, UPT, UPT, UR36, -0x7ffffe20, URZ ;  /* 0x800001e024077890 */ /* 0x000fe4000fffe0ff */
[----:B------:R-:W-:Y:S02]  /*1f40*/  USHF.R.U32.HI UR33, URZ, 0x1, UR10 ;  /* 0x00000001ff217899 */ /* 0x000fe4000801160a */
[----:B------:R-:W-:Y:S02]  /*1f50*/  USHF.R.U32.HI UR29, URZ, 0x1, UR8 ;  /* 0x00000001ff1d7899 */ /* 0x000fe40008011608 */
[----:B------:R-:W-:Y:S02]  /*1f60*/  USHF.R.U32.HI UR25, URZ, 0x1, UR6 ;  /* 0x00000001ff197899 */ /* 0x000fe40008011606 */
[----:B------:R-:W-:-:S02]  /*1f70*/  UIADD3 UR18, UPT, UPT, UR12, 0x37000, URZ ;  /* 0x000370000c127890 */ /* 0x000fc4000fffe0ff */
[----:B------:R-:W-:Y:S02]  /*1f80*/  UIADD3 UR19, UPT, UPT, UR12, 0x36400, URZ ;  /* 0x000364000c137890 */ /* 0x000fe4000fffe0ff */
[----:B------:R-:W-:Y:S02]  /*1f90*/  UIADD3 UR20, UPT, UPT, UR12, 0x6400, URZ ;  /* 0x000064000c147890 */ /* 0x000fe4000fffe0ff */
[----:B------:R-:W-:Y:S02]  /*1fa0*/  UIADD3 UR24, UPT, UPT, UR12, 0x1e400, URZ ;  /* 0x0001e4000c187890 */ /* 0x000fe4000fffe0ff */
[----:B------:R-:W-:Y:S02]  /*1fb0*/  ULOP3.LUT UR37, UR15, 0x1, URZ, 0x3c, !UPT ;  /* 0x000000010f257892 */ /* 0x000fe4000f8e3cff */
[----:B------:R-:W-:Y:S02]  /*1fc0*/  USEL UR35, URZ, 0x4000, UP6 ;  /* 0x00004000ff237887 */ /* 0x000fe4000b000000 */
[----:B------:R-:W-:-:S02]  /*1fd0*/  USHF.R.U32.HI UR13, URZ, 0x1a, UR5 ;  /* 0x0000001aff0d7899 */ /* 0x000fc40008011605 */
[----:B------:R-:W-:Y:S02]  /*1fe0*/  USEL UR38, UR38, 0x10c00000, !UP5 ;  /* 0x10c0000026267887 */ /* 0x000fe4000e800000 */
[----:B------:R-:W-:Y:S02]  /*1ff0*/  ULOP3.LUT UR16, UR16, 0x60000000, URZ, 0xc0, !UPT ;  /* 0x6000000010107892 */ /* 0x000fe4000f8ec0ff */
[----:B------:R-:W-:Y:S02]  /*2000*/  USHF.R.U32.HI UR32, URZ, 0x1a, UR11 ;  /* 0x0000001aff207899 */ /* 0x000fe4000801160b */
[----:B------:R-:W-:Y:S02]  /*2010*/  USHF.R.U32.HI UR28, URZ, 0x1a, UR9 ;  /* 0x0000001aff1c7899 */ /* 0x000fe40008011609 */
[----:B------:R-:W-:Y:S02]  /*2020*/  USHF.R.U32.HI UR17, URZ, 0x1a, UR7 ;  /* 0x0000001aff117899 */ /* 0x000fe40008011607 */
[----:B------:R-:W-:-:S02]  /*2030*/  ULOP3.LUT UR33, UR33, 0x60000000, URZ, 0xc0, !UPT ;  /* 0x6000000021217892 */ /* 0x000fc4000f8ec0ff */
[----:B------:R-:W-:Y:S02]  /*2040*/  ULOP3.LUT UR29, UR29, 0x60000000, URZ, 0xc0, !UPT ;  /* 0x600000001d1d7892 */ /* 0x000fe4000f8ec0ff */
[----:B------:R-:W-:Y:S02]  /*2050*/  ULOP3.LUT UR25, UR25, 0x60000000, URZ, 0xc0, !UPT ;  /* 0x6000000019197892 */ /* 0x000fe4000f8ec0ff */
[----:B------:R-:W-:Y:S02]  /*2060*/  USHF.L.U32 UR27, UR34, UR15, URZ ;  /* 0x0000000f221b7299 */ /* 0x000fe400080006ff */
[----:B------:R-:W-:Y:S02]  /*2070*/  USHF.R.U32.HI UR18, URZ, 0x4, UR18 ;  /* 0x00000004ff127899 */ /* 0x000fe40008011612 */
[----:B------:R-:W-:Y:S02]  /*2080*/  USHF.R.U32.HI UR19, URZ, 0x4, UR19 ;  /* 0x00000004ff137899 */ /* 0x000fe40008011613 */
[----:B------:R-:W-:-:S02]  /*2090*/  USHF.R.U32.HI UR20, URZ, 0x4, UR20 ;  /* 0x00000004ff147899 */ /* 0x000fc40008011614 */
[----:B------:R-:W-:Y:S02]  /*20a0*/  USHF.R.U32.HI UR24, URZ, 0x4, UR24 ;  /* 0x00000004ff187899 */ /* 0x000fe40008011618 */
[----:B------:R-:W-:Y:S02]  /*20b0*/  USHF.L.U32 UR34, UR34, UR37, URZ ;  /* 0x0000002522227299 */ /* 0x000fe400080006ff */
[----:B------:R-:W-:Y:S02]  /*20c0*/  UIADD3 UR38, UPT, UPT, UR35, UR38, URZ ;  /* 0x0000002623267290 */ /* 0x000fe4000fffe0ff */
[----:B------:R-:W-:Y:S02]  /*20d0*/  ULOP3.LUT UR13, UR16, 0x30, UR13, 0xf8, !UPT ;  /* 0x00000030100d7892 */ /* 0x000fe4000f8ef80d */
[----:B------:R-:W-:Y:S02]  /*20e0*/  ULOP3.LUT UR32, UR33, 0x30, UR32, 0xf8, !UPT ;  /* 0x0000003021207892 */ /* 0x000fe4000f8ef820 */
[----:B------:R-:W-:-:S02]  /*20f0*/  ULOP3.LUT UR28, UR29, 0x30, UR28, 0xf8, !UPT ;  /* 0x000000301d1c7892 */ /* 0x000fc4000f8ef81c */
[----:B------:R-:W-:Y:S02]  /*2100*/  ULOP3.LUT UR17, UR25, 0x30, UR17, 0xf8, !UPT ;  /* 0x0000003019117892 */ /* 0x000fe4000f8ef811 */
[----:B------:R-:W-:Y:S02]  /*2110*/  ULOP3.LUT UR18, UR18, 0x3fc0, URZ, 0xc0, !UPT ;  /* 0x00003fc012127892 */ /* 0x000fe4000f8ec0ff */
[----:B------:R-:W-:Y:S02]  /*2120*/  ULOP3.LUT UR19, UR19, 0x3fc0, URZ, 0xc0, !UPT ;  /* 0x00003fc013137892 */ /* 0x000fe4000f8ec0ff */
[----:B------:R-:W-:Y:S02]  /*2130*/  ULOP3.LUT UR20, UR20, 0x3fc0, URZ, 0xc0, !UPT ;  /* 0x00003fc014147892 */ /* 0x000fe4000f8ec0ff */
[----:B------:R-:W-:Y:S02]  /*2140*/  ULOP3.LUT UR24, UR24, 0x3fc0, URZ, 0xc0, !UPT ;  /* 0x00003fc018187892 */ /* 0x000fe4000f8ec0ff */
[----:B------:R-:W-:-:S02]  /*2150*/  ULOP3.LUT UR27, UR34, 0xffff, UR27, 0xc8, !UPT ;  /* 0x0000ffff221b7892 */ /* 0x000fc4000f8ec81b */
[----:B------:R-:W-:Y:S02]  /*2160*/  ULOP3.LUT UR51, UR32, UR38, URZ, 0xfc, !UPT ;  /* 0x0000002620337292 */ /* 0x000fe4000f8efcff */
[----:B------:R-:W-:Y:S02]  /*2170*/  ULOP3.LUT UR45, UR28, UR38, URZ, 0xfc, !UPT ;  /* 0x000000261c2d7292 */ /* 0x000fe4000f8efcff */
[----:B------:R-:W-:Y:S02]  /*2180*/  ULOP3.LUT UR41, UR17, UR38, URZ, 0xfc, !UPT ;  /* 0x0000002611297292 */ /* 0x000fe4000f8efcff */
[----:B------:R-:W-:Y:S02]  /*2190*/  ULOP3.LUT UR39, UR13, UR38, URZ, 0xfc, !UPT ;  /* 0x000000260d277292 */ /* 0x000fe4000f8efcff */
[----:B------:R-:W-:Y:S02]  /*21a0*/  UISETP.NE.AND UP0, UPT, UR23, URZ, UPT ;  /* 0x000000ff1700728c */ /* 0x000fe4000bf05270 */
[----:B------:R-:W-:-:S02]  /*21b0*/  UIADD3 UR26, UPT, UPT, UR12, 0x60, URZ ;  /* 0x000000600c1a7890 */ /* 0x000fc4000fffe0ff */
[----:B------:R-:W-:Y:S02]  /*21c0*/  ULOP3.LUT UR18, UR18, 0x10000, URZ, 0xfc, !UPT ;  /* 0x0001000012127892 */ /* 0x000fe4000f8efcff */
[----:B------:R-:W-:Y:S02]  /*21d0*/  ULOP3.LUT UR19, UR19, 0x10000, URZ, 0xfc, !UPT ;  /* 0x0001000013137892 */ /* 0x000fe4000f8efcff */
[----:B------:R-:W-:Y:S02]  /*21e0*/  ULOP3.LUT UR20, UR20, 0x10000, URZ, 0xfc, !UPT ;  /* 0x0001000014147892 */ /* 0x000fe4000f8efcff */
[----:B------:R-:W-:Y:S02]  /*21f0*/  ULOP3.LUT UR24, UR24, 0x10000, URZ, 0xfc, !UPT ;  /* 0x0001000018187892 */ /* 0x000fe4000f8efcff */
[----:B------:R-:W-:Y:S01]  /*2200*/  UISETP.NE.AND UP1, UPT, UR23, URZ, UPT ;  /* 0x000000ff1700728c */ /* 0x000fe2000bf25270 */
[----:B------:R-:W-:Y:S01]  /*2210*/  UMOV UR13, 0x1 ;  /* 0x00000001000d7882 */ /* 0x000fe20000000000 */
[----:B------:R-:W-:Y:S01]  /*2220*/  UMOV UR34, URZ ;  /* 0x000000ff00227c82 */ /* 0x000fe20008000000 */
[----:B------:R-:W-:Y:S01]  /*2230*/  UMOV UR33, URZ ;  /* 0x000000ff00217c82 */ /* 0x000fe20008000000 */
[----:B------:R-:W-:Y:S01]  /*2240*/  UMOV UR50, URZ ;  /* 0x000000ff00327c82 */ /* 0x000fe20008000000 */
[----:B------:R-:W-:Y:S01]  /*2250*/  UMOV UR44, URZ ;  /* 0x000000ff002c7c82 */ /* 0x000fe20008000000 */
[----:B------:R-:W-:Y:S01]  /*2260*/  UMOV UR40, URZ ;  /* 0x000000ff00287c82 */ /* 0x000fe20008000000 */
[----:B------:R-:W-:-:S05]  /*2270*/  UMOV UR38, URZ ;  /* 0x000000ff00267c82 */ /* 0x000fca0008000000 */
.L_x_46:
[----:B------:R-:W-:Y:S01]  /*2280*/  PLOP3.LUT P0, PT, PT, PT, UP0, 0x80, 0x8 ;  /* 0x000000000008781c */ /* 0x000fe20003f0f008 */
[----:B--2---:R-:W-:Y:S01]  /*2290*/  @!UP0 USHF.L.U32 UR17, UR34, 0x1f, URZ ;  /* 0x0000001f22118899 */ /* 0x004fe200080006ff */
[----:B----4-:R-:W-:Y:S01]  /*22a0*/  PLOP3.LUT P3, PT, PT, PT, PT, 0x80, 0x8 ;  /* 0x000000000008781c */ /* 0x010fe20003f6f070 */
[----:B------:R-:W-:Y:S01]  /*22b0*/  @!UP0 ULEA UR25, UR33, UR12, 0x3 ;  /* 0x0000000c21198291 */ /* 0x000fe2000f8e18ff */
[----:B------:R-:W-:Y:S01]  /*22c0*/  PLOP3.LUT P2, PT, PT, PT, PT, 0x8, 0x80 ;  /* 0x000000000080781c */ /* 0x000fe20003f4e170 */
[----:B------:R-:W-:Y:S02]  /*22d0*/  @!UP0 USHF.L.U32 UR16, UR13, 0x1f, URZ ;  /* 0x0000001f0d108899 */ /* 0x000fe400080006ff */
[----:B------:R-:W-:Y:S01]  /*22e0*/  IMAD.U32 R2, RZ, RZ, UR17 ;  /* 0x00000011ff027e24 */ /* 0x000fe2000f8e00ff */
[----:B------:R-:W-:Y:S02]  /*22f0*/  ULOP3.LUT UR35, UR13, 0x1, URZ, 0x3c, !UPT ;  /* 0x000000010d237892 */ /* 0x000fe4000f8e3cff */
[----:B------:R-:W-:Y:S01]  /*2300*/  UPLOP3.LUT UP4, UPT, UPT, UPT, UPT, 0x40, 0x4 ;  /* 0x000000000004789c */ /* 0x000fe20003f8e870 */
[----:B------:R-:W-:Y:S01]  /*2310*/  IMAD.U32 R0, RZ, RZ, UR16 ;  /* 0x00000010ff007e24 */ /* 0x000fe2000f8e00ff */
[----:B------:R-:W-:-:S02]  /*2320*/  UIMAD UR17, UR35, 0xd0, UR36 ;  /* 0x000000d0231178a4 */ /* 0x000fc4000f8e0224 */
[----:B------:R1:W2:Y:S01]  /*2330*/  @!P0 SYNCS.PHASECHK.TRANS64.TRYWAIT P3, [UR25], R2 ;  /* 0x00000002ff0085a7 */ /* 0x0002a20008061119 */
[----:B------:R-:W3:Y:S02]  /*2340*/  @!P0 SYNCS.PHASECHK.TRANS64.TRYWAIT P1, [UR12+0x68], R0 ;  /* 0x00006800ff0085a7 */ /* 0x000ee4000802110c */
[----:B---3--:R-:W-:-:S13]  /*2350*/  @!P0 PLOP3.LUT P2, PT, P1, PT, PT, 0x8, 0x80 ;  /* 0x000000000080881c */ /* 0x008fda0000f4e170 */
[----:B-12---:R-:W-:Y:S05]  /*2360*/  @!P2 BRA `(.L_x_38) ;  /* 0x000000000010a947 */ /* 0x006fea0003800000 */
[----:B------:R-:W-:-:S06]  /*2370*/  USHF.L.U32 UR13, UR13, 0x1f, URZ ;  /* 0x0000001f0d0d7899 */ /* 0x000fcc00080006ff */
[----:B------:R-:W-:-:S04]  /*2380*/  MOV R0, UR13 ;  /* 0x0000000d00007c02 */ /* 0x000fc80008000f00 */
[----:B------:R-:W1:Y:S02]  /*2390*/  SYNCS.PHASECHK.TRANS64.TRYWAIT P0, [UR12+0x68], R0 ;  /* 0x00006800ff0075a7 */ /* 0x000e64000800110c */
[----:B-1----:R-:W-:Y:S05]  /*23a0*/  @!P0 BRA `(.L_x_39) ;  /* 0x00000034002c8947 */ /* 0x002fea0003800000 */
.L_x_38:
[----:B------:R-:W-:Y:S01]  /*23b0*/  UMOV UR29, URZ ;  /* 0x000000ff001d7c82 */ /* 0x000fe20008000000 */
.L_x_43:
[----:B--234-:R-:W-:Y:S05]  /*23c0*/  BRA.U UP0, `(.L_x_40) ;  /* 0x0000000100ac7547 */ /* 0x01cfea000b800000 */
[----:B------:R-:W-:Y:S02]  /*23d0*/  USHF.L.U32 UR25, UR33, 0xa, URZ ;  /* 0x0000000a21197899 */ /* 0x000fe400080006ff */
[----:B------:R-:W-:Y:S02]  /*23e0*/  ULEA UR58, UR33, UR18, 0x6 ;  /* 0x00000012213a7291 */ /* 0x000fe4000f8e30ff */
[----:B------:R-:W-:Y:S02]  /*23f0*/  UIADD3 UR16, UPT, UPT, UR25, 0x6, URZ ;  /* 0x0000000619107890 */ /* 0x000fe4000fffe0ff */
[----:B------:R-:W-:Y:S02]  /*2400*/  ULEA UR13, UR33, UR12, 0x3 ;  /* 0x0000000c210d7291 */ /* 0x000fe4000f8e18ff */
[----:B------:R-:W-:Y:S02]  /*2410*/  UIADD3 UR32, UPT, UPT, UR16, UR24, URZ ;  /* 0x0000001810207290 */ /* 0x000fe4000fffe0ff */
[----:B------:R-:W-:Y:S02]  /*2420*/  ULEA UR60, UR33, UR19, 0x5 ;  /* 0x00000013213c7291 */ /* 0x000fe4000f8e28ff */
[----:B------:R-:W-:Y:S02]  /*2430*/  UIADD3 UR56, UPT, UPT, UR58, 0x20, URZ ;  /* 0x000000203a387890 */ /* 0x000fe4000fffe0ff */
[----:B------:R-:W-:Y:S02]  /*2440*/  UIADD3 UR54, UPT, UPT, UR25, UR24, URZ ;  /* 0x0000001819367290 */ /* 0x000fe4000fffe0ff */
[----:B------:R-:W-:Y:S02]  /*2450*/  UIADD3 UR52, UPT, UPT, UR25, UR20, URZ ;  /* 0x0000001419347290 */ /* 0x000fe4000fffe0ff */
[----:B------:R-:W-:Y:S02]  /*2460*/  UIADD3 UR48, UPT, UPT, UR24, 0x2, UR25 ;  /* 0x0000000218307890 */ /* 0x000fe4000fffe019 */
[----:B------:R-:W-:Y:S02]  /*2470*/  UIADD3 UR46, UPT, UPT, UR20, 0x2, UR25 ;  /* 0x00000002142e7890 */ /* 0x000fe4000fffe019 */
[----:B------:R-:W-:Y:S02]  /*2480*/  UIADD3 UR42, UPT, UPT, UR24, 0x4, UR25 ;  /* 0x00000004182a7890 */ /* 0x000fe4000fffe019 */
[----:B------:R-:W-:Y:S02]  /*2490*/  UIADD3 UR62, UPT, UPT, UR20, 0x4, UR25 ;  /* 0x00000004143e7890 */ /* 0x000fe4000fffe019 */
[----:B------:R-:W-:Y:S02]  /*24a0*/  UIADD3 UR28, UPT, UPT, UR13, 0x30, URZ ;  /* 0x000000300d1c7890 */ /* 0x000fe4000fffe0ff */
[----:B------:R-:W-:Y:S01]  /*24b0*/  UIADD3 UR16, UPT, UPT, UR16, UR20, URZ ;  /* 0x0000001410107290 */ /* 0x000fe2000fffe0ff */
[----:B------:R-:W-:Y:S01]  /*24c0*/  UMOV UR61, 0x4008 ;  /* 0x00004008003d7882 */ /* 0x000fe20000000000 */
        /* <DEDUP_REMOVED lines=8> */
[----:B------:R-:W-:Y:S05]  /*2550*/  @P3 BRA `(.L_x_41) ;  /* 0x0000000000103947 */ /* 0x000fea0003800000 */
[----:B------:R-:W-:Y:S06]  /*2560*/  USHF.L.U32 UR25, UR34, 0x1f, URZ ;  /* 0x0000001f22197899 */ /* 0x000fec00080006ff */
[----:B-1----:R-:W-:Y:S04]  /*2570*/  MOV R0, UR25 ;  /* 0x0000001900007c02 */ /* 0x002fe80008000f00 */
[----:B------:R-:W1:Y:S02]  /*2580*/  SYNCS.PHASECHK.TRANS64.TRYWAIT P0, [UR13], R0 ;  /* 0x00000000ff0075a7 */ /* 0x000e64000800110d */
[----:B-1----:R-:W-:Y:S05]  /*2590*/  @!P0 BRA `(.L_x_42) ;  /* 0x0000003000d08947 */ /* 0x002fea0003800000 */
.L_x_41:
[----:B------:R2:W-:Y:S01]  /*25a0*/  UTCCP.T.S.2CTA.4x32dp128bit tmem[UR36+0x1d0], gdesc[UR60] ;  /* 0x0001d03c240079e7 */ /* 0x0005e20009300000 */
[----:B------:R2:W-:Y:S01]  /*25b0*/  UTCCP.T.S.2CTA.4x32dp128bit tmem[UR36+0x1e0], gdesc[UR58] ;  /* 0x0001e03a240079e7 */ /* 0x0005e20009300000 */
[----:B------:R2:W-:Y:S01]  /*25c0*/  UTCCP.T.S.2CTA.4x32dp128bit tmem[UR36+0x1e4], gdesc[UR56] ;  /* 0x0001e438240079e7 */ /* 0x0005e20009300000 */
[----:B------:R2:W-:Y:S01]  /*25d0*/  UTCQMMA.2CTA gdesc[UR52], gdesc[UR54], tmem[UR17], tmem[UR50], idesc[UR51], tmem[UR10], UP4 ;  /* 0x000a323634007dea */ /* 0x0005e2000a200311 */
[----:B------:R-:W-:Y:S01]  /*25e0*/  UPLOP3.LUT UP4, UPT, UPT, UPT, UPT, 0x80, 0x8 ;  /* 0x000000000008789c */ /* 0x000fe20003f8f070 */
[----:B------:R2:W-:Y:S01]  /*25f0*/  UTCQMMA.2CTA gdesc[UR46], gdesc[UR48], tmem[UR17], tmem[UR44], idesc[UR45], tmem[UR8], UPT ;  /* 0x00082c302e007dea */ /* 0x0005e2000ba00311 */
[----:B------:R2:W-:Y:S01]  /*2600*/  UTCQMMA.2CTA gdesc[UR62], gdesc[UR42], tmem[UR17], tmem[UR40], idesc[UR41], tmem[UR6], UPT ;  /* 0x0006282a3e007dea */ /* 0x0005e2000ba00311 */
[----:B------:R-:W-:Y:S01]  /*2610*/  UMOV UR64, UR32 ;  /* 0x0000002000407c82 */ /* 0x000fe20008000000 */
[----:B------:R-:W-:Y:S01]  /*2620*/  UMOV UR65, 0x40004040 ;  /* 0x4000404000417882 */ /* 0x000fe20000000000 */
[----:B------:R-:W-:Y:S01]  /*2630*/  UMOV UR66, UR16 ;  /* 0x0000001000427c82 */ /* 0x000fe20008000000 */
[----:B------:R-:W-:Y:S02]  /*2640*/  UMOV UR67, 0x40004040 ;  /* 0x4000404000437882 */ /* 0x000fe40000000000 */
[----:B------:R2:W-:Y:S01]  /*2650*/  UTCQMMA.2CTA gdesc[UR66], gdesc[UR64], tmem[UR17], tmem[UR38], idesc[UR39], tmem[UR4], UPT ;  /* 0x0004264042007dea */ /* 0x0005e2000ba00311 */
[----:B------:R2:W-:Y:S01]  /*2660*/  UTCBAR.2CTA.MULTICAST [UR28], URZ, UR27 ;  /* 0x000000ff1c0073e9 */ /* 0x0005e2000820081b */
[----:B------:R-:W-:Y:S01]  /*2670*/  NOP ;  /* 0x0000000000007918 */ /* 0x000fe20000000000 */
.L_x_40:
[----:B------:R-:W-:Y:S01]  /*2680*/  UIADD3 UR33, UPT, UPT, UR33, 0x1, URZ ;  /* 0x0000000121217890 */ /* 0x000fe2000fffe0ff */
[----:B------:R-:W-:Y:S01]  /*2690*/  PLOP3.LUT P3, PT, PT, PT, PT, 0x80, 0x8 ;  /* 0x000000000008781c */ /* 0x000fe20003f6f070 */
[----:B------:R-:W-:Y:S02]  /*26a0*/  UISETP.GT.U32.AND UP3, UPT, UR29, 0x1e, UPT ;  /* 0x0000001e1d00788c */ /* 0x000fe4000bf64070 */
[----:B------:R-:W-:Y:S02]  /*26b0*/  UISETP.NE.AND UP2, UPT, UR33, 0x6, UPT ;  /* 0x000000062100788c */ /* 0x000fe4000bf45270 */
[----:B------:R-:W-:Y:S02]  /*26c0*/  UISETP.NE.OR UP3, UPT, UR23, URZ, UP3 ;  /* 0x000000ff1700728c */ /* 0x000fe40009f65670 */
[----:B------:R-:W-:Y:S02]  /*26d0*/  USEL UR13, URZ, 0x1, UP2 ;  /* 0x00000001ff0d7887 */ /* 0x000fe40009000000 */
[----:B------:R-:W-:Y:S02]  /*26e0*/  USEL UR33, UR33, URZ, UP2 ;  /* 0x000000ff21217287 */ /* 0x000fe40009000000 */
[----:B------:R-:W-:Y:S01]  /*26f0*/  ULOP3.LUT UR34, UR34, UR13, URZ, 0x3c, !UPT ;  /* 0x0000000d22227292 */ /* 0x000fe2000f8e3cff */
[----:B------:R-:W-:Y:S01]  /*2700*/  PLOP3.LUT P0, PT, PT, PT, UP3, 0x80, 0x8 ;  /* 0x000000000008781c */ /* 0x000fe20003f0f038 */
[----:B------:R-:W-:Y:S03]  /*2710*/  UIADD3 UR29, UPT, UPT, UR29, 0x1, URZ ;  /* 0x000000011d1d7890 */ /* 0x000fe6000fffe0ff */
[----:B------:R-:W-:Y:S02]  /*2720*/  @!UP3 USHF.L.U32 UR13, UR34, 0x1f, URZ ;  /* 0x0000001f220db899 */ /* 0x000fe400080006ff */
[----:B------:R-:W-:Y:S02]  /*2730*/  @!UP3 ULEA UR16, UR33, UR12, 0x3 ;  /* 0x0000000c2110b291 */ /* 0x000fe4000f8e18ff */
[----:B------:R-:W-:Y:S02]  /*2740*/  UISETP.NE.AND UP2, UPT, UR29, 0x20, UPT ;  /* 0x000000201d00788c */ /* 0x000fe4000bf45270 */
[----:B-1----:R-:W-:Y:S05]  /*2750*/  IMAD.U32 R0, RZ, RZ, UR13 ;  /* 0x0000000dff007e24 */ /* 0x002fea000f8e00ff */
[----:B------:R3:W4:Y:S02]  /*2760*/  @!P0 SYNCS.PHASECHK.TRANS64.TRYWAIT P3, [UR16], R0 ;  /* 0x00000000ff0085a7 */ /* 0x0007240008061110 */
[----:B------:R-:W-:Y:S05]  /*2770*/  BRA.U UP2, `(.L_x_43) ;  /* 0xfffffffd02107547 */ /* 0x000fea000b83ffff */
[----:B------:R-:W-:Y:S02]  /*2780*/  LEA R2, R5, UR12, 0x3 ;  /* 0x0000000c05027c11 */ /* 0x000fe4000f8e18ff */
[----:B------:R-:W-:Y:S01]  /*2790*/  SHF.L.U32 R3, R4, 0x1f, RZ ;  /* 0x0000001f04037819 */ /* 0x000fe200000006ff */
[----:B------:R-:W-:Y:S06]  /*27a0*/  BRA.U UP1, `(.L_x_44) ;  /* 0x0000000101187547 */ /* 0x000fec000b800000 */
[----:B------:R-:W-:-:S06]  /*27b0*/  USHF.L.U32 UR13, UR35, 0x1f, URZ ;  /* 0x0000001f230d7899 */ /* 0x000fcc00080006ff */
[----:B---3--:R-:W-:Y:S01]  /*27c0*/  MOV R0, UR13 ;  /* 0x0000000d00007c02 */ /* 0x008fe20008000f00 */
[----:B------:R-:W-:Y:S02]  /*27d0*/  UMOV UR13, 0x3 ;  /* 0x00000003000d7882 */ /* 0x000fe40000000000 */
[----:B------:R1:W-:Y:S01]  /*27e0*/  UTCBAR.2CTA.MULTICAST [UR26], URZ, UR13 ;  /* 0x000000ff1a0073e9 */ /* 0x0003e2000820080d */
[----:B------:R1:W-:Y:S01]  /*27f0*/  SYNCS.PHASECHK.TRANS64.TRYWAIT PT, [UR12+0x68], R0 ;  /* 0x00006800ff0075a7 */ /* 0x0003e200080e110c */
[----:B------:R-:W-:Y:S02]  /*2800*/  NOP ;  /* 0x0000000000007918 */ /* 0x000fe40000000000 */
.L_x_44:
[----:B------:R-:W5:Y:S02]  /*2810*/  SYNCS.PHASECHK.TRANS64.TRYWAIT P0, [R2+URZ+0x70], R3 ;  /* 0x00007003020075a7 */ /* 0x000f6400080011ff */
[----:B-----5:R-:W-:Y:S05]  /*2820*/  @!P0 BRA `(.L_x_45) ;  /* 0x00000030004c8947 */ /* 0x020fea0003800000 */
.L_x_104:
[C---:B-1-3--:R-:W-:Y:S01]  /*2830*/  LEA R0, R5.reuse, UR12, 0x4 ;  /* 0x0000000c05007c11 */ /* 0x04afe2000f8e20ff */
[----:B------:R-:W-:Y:S01]  /*2840*/  VIADD R5, R5, 0x1 ;  /* 0x0000000105057836 */ /* 0x000fe20000000000 */
[----:B------:R-:W-:Y:S01]  /*2850*/  UMOV UR13, UR35 ;  /* 0x00000023000d7c82 */ /* 0x000fe20008000000 */
[----:B------:R-:W-:-:S03]  /*2860*/  IMAD.MOV.U32 R3, RZ, RZ, 0x1 ;  /* 0x00000001ff037424 */ /* 0x000fc600078e00ff */
[----:B------:R-:W1:Y:S01]  /*2870*/  LDS R0, [R0+0x3881c] ;  /* 0x03881c0000007984 */ /* 0x000e620000000800 */
[C---:B------:R-:W-:Y:S01]  /*2880*/  ISETP.NE.AND P1, PT, R5.reuse, 0x2, PT ;  /* 0x000000020500780c */ /* 0x040fe20003f25270 */
[----:B------:R3:W-:Y:S06]  /*2890*/  MEMBAR.ALL.CTA ;  /* 0x0000000000007992 */ /* 0x0007ec0000008000 */
[----:B---3--:R-:W3:Y:S01]  /*28a0*/  FENCE.VIEW.ASYNC.S ;  /* 0x00000000000073c6 */ /* 0x008ee20000000000 */
[----:B------:R-:W-:Y:S01]  /*28b0*/  SEL R5, R5, RZ, P1 ;  /* 0x000000ff05057207 */ /* 0x000fe20000800000 */
[----:B---3--:R3:W-:Y:S01]  /*28c0*/  SYNCS.ARRIVE.TRANS64.ART0 RZ, [R2+URZ+0x80], R3 ;  /* 0x0000800302ff79a7 */ /* 0x0087e200085000ff */
[----:B-1----:R-:W-:-:S02]  /*28d0*/  ISETP.NE.AND P0, PT, R0, 0x1, PT ;  /* 0x000000010000780c */ /* 0x002fc40003f05270 */
[----:B---3--:R-:W-:-:S04]  /*28e0*/  SEL R3, RZ, 0x1, P1 ;  /* 0x00000001ff037807 */ /* 0x008fc80000800000 */
[----:B------:R-:W-:-:S07]  /*28f0*/  LOP3.LUT R4, R4, R3, RZ, 0x3c, !PT ;  /* 0x0000000304047212 */ /* 0x000fce00078e3cff */
[----:B------:R-:W-:Y:S05]  /*2900*/  @!P0 BRA `(.L_x_46) ;  /* 0xfffffff8005c8947 */ /* 0x000fea000383ffff */
.L_x_37:
[----:B------:R-:W-:-:S09]  /*2910*/  UISETP.NE.AND UP0, UPT, UR15, URZ, UPT ;  /* 0x000000ff0f00728c */ /* 0x000fd2000bf05270 */
[----:B------:R-:W-:Y:S05]  /*2920*/  BRA.U UP0, `(.L_x_47) ;  /* 0x00000001006c7547 */ /* 0x000fea000b800000 */
[----:B------:R-:W-:Y:S01]  /*2930*/  USHF.L.U32 UR35, UR35, 0x1f, URZ ;  /* 0x0000001f23237899 */ /* 0x000fe200080006ff */
[----:B------:R-:W-:-:S05]  /*2940*/  MOV R0, UR12 ;  /* 0x0000000c00007c02 */ /* 0x000fca0008000f00 */
[----:B------:R-:W-:Y:S02]  /*2950*/  MOV R2, UR35 ;  /* 0x0000002300027c02 */ /* 0x000fe40008000f00 */
[----:B------:R-:W-:-:S04]  /*2960*/  MOV R3, UR35 ;  /* 0x0000002300037c02 */ /* 0x000fc80008000f00 */
[----:B------:R3:W1:Y:S03]  /*2970*/  SYNCS.PHASECHK.TRANS64.TRYWAIT P0, [R0+URZ+0x68], R3 ;  /* 0x00006803000075a7 */ /* 0x00066600080011ff */
[----:B-1----:R-:W-:Y:S05]  /*2980*/  @!P0 NANOSLEEP.SYNCS 0x989680 ;  /* 0x009896800000895d */ /* 0x002fea0003900000 */
[----:B------:R-:W1:Y:S02]  /*2990*/  @!P0 SYNCS.PHASECHK.TRANS64 P0, [R0+URZ+0x68], R3 ;  /* 0x00006803000085a7 */ /* 0x000e6400080010ff */
[----:B-1----:R-:W-:Y:S05]  /*29a0*/  @P0 BRA `(.L_x_47) ;  /* 0x00000000004c0947 */ /* 0x002fea0003800000 */
.L_x_48:
[----:B-1----:R1:W2:Y:S02]  /*29b0*/  SYNCS.PHASECHK.TRANS64.TRYWAIT P0, [R0+URZ+0x68], R3 ;  /* 0x00006803000075a7 */ /* 0x0022a400080011ff */
[----:B--2---:R-:W-:Y:S05]  /*29c0*/  @!P0 NANOSLEEP.SYNCS 0x989680 ;  /* 0x009896800000895d */ /* 0x004fea0003900000 */
[----:B------:R-:W2:Y:S02]  /*29d0*/  @!P0 SYNCS.PHASECHK.TRANS64 P0, [R0+URZ+0x68], R3 ;  /* 0x00006803000085a7 */ /* 0x000ea400080010ff */
[----:B--2---:R-:W-:Y:S05]  /*29e0*/  @!P0 BRA `(.L_x_48) ;  /* 0xfffffffc00f08947 */ /* 0x004fea000383ffff */
[----:B------:R-:W-:Y:S05]  /*29f0*/  BRA `(.L_x_47) ;  /* 0x0000000000387947 */ /* 0x000fea0003800000 */
.L_x_35:
[----:B------:R-:W-:-:S13]  /*2a00*/  ISETP.NE.AND P0, PT, R126, RZ, PT ;  /* 0x000000ff7e00720c */ /* 0x000fda0003f05270 */
[----:B------:R-:W-:Y:S05]  /*2a10*/  @P0 BRA `(.L_x_49) ;  /* 0x00000000002c0947 */ /* 0x000fea0003800000 */
[----:B------:R-:W4:Y:S01]  /*2a20*/  S2UR UR5, SR_CgaCtaId ;  /* 0x00000000000579c3 */ /* 0x000f220000008800 */
[----:B-1----:R-:W-:Y:S01]  /*2a30*/  UMOV UR6, 0x400 ;  /* 0x0000040000067882 */ /* 0x002fe20000000000 */
[----:B------:R-:W-:Y:S01]  /*2a40*/  UMOV UR4, 0x20 ;  /* 0x0000002000047882 */ /* 0x000fe20000000000 */
[----:B------:R-:W-:Y:S01]  /*2a50*/  ELECT P0, URZ, PT ;  /* 0x0000000000ff782f */ /* 0x000fe20003800000 */
[----:B----4-:R-:W-:Y:S02]  /*2a60*/  ULEA UR5, UR5, UR6, 0x18 ;  /* 0x0000000605057291 */ /* 0x010fe4000f8ec0ff */
[----:B------:R-:W-:-:S04]  /*2a70*/  UIADD3 UR6, UPT, UPT, -UR4, 0x100000, URZ ;  /* 0x0010000004067890 */ /* 0x000fc8000fffe1ff */
[----:B------:R-:W-:Y:S02]  /*2a80*/  USHF.L.U32 UR7, UR6, 0xb, URZ ;  /* 0x0000000b06077899 */ /* 0x000fe400080006ff */
[----:B------:R-:W-:Y:S01]  /*2a90*/  USHF.L.U32 UR6, UR6, 0x1, URZ ;  /* 0x0000000106067899 */ /* 0x000fe200080006ff */
[----:B------:R-:W1:Y:S11]  /*2aa0*/  FENCE.VIEW.ASYNC.S ;  /* 0x00000000000073c6 */ /* 0x000e760000000000 */
[----:B-1----:R4:W1:Y:S02]  /*2ab0*/  SYNCS.EXCH.64 URZ, [UR5+0x90], UR6 ;  /* 0x0000900605ff75b2 */ /* 0x0028640008000100 */
[----:B----4-:R-:W-:Y:S01]  /*2ac0*/  NOP ;  /* 0x0000000000007918 */ /* 0x010fe20000000000 */
.L_x_49:
[----:B------:R-:W-:Y:S01]  /*2ad0*/  NOP ;  /* 0x0000000000007918 */ /* 0x000fe20000000000 */
.L_x_47:
[C---:B------:R-:W-:Y:S02]  /*2ae0*/  ISETP.NE.AND P0, PT, R126.reuse, RZ, PT ;  /* 0x000000ff7e00720c */ /* 0x040fe40003f05270 */
[----:B------:R-:W-:-:S11]  /*2af0*/  ISETP.GT.AND P1, PT, R126, 0x3, PT ;  /* 0x000000037e00780c */ /* 0x000fd60003f24270 */
[----:B------:R-:W-:Y:S05]  /*2b00*/  @P0 BRA `(.L_x_50) ;  /* 0x00000000002c0947 */ /* 0x000fea0003800000 */
[----:B--2---:R-:W2:Y:S01]  /*2b10*/  S2UR UR5, SR_CgaCtaId ;  /* 0x00000000000579c3 */ /* 0x004ea20000008800 */
[----:B-1----:R-:W-:Y:S01]  /*2b20*/  UMOV UR6, 0x400 ;  /* 0x0000040000067882 */ /* 0x002fe20000000000 */
[----:B------:R-:W-:Y:S01]  /*2b30*/  UMOV UR4, 0x20 ;  /* 0x0000002000047882 */ /* 0x000fe20000000000 */
[----:B------:R-:W-:Y:S01]  /*2b40*/  ELECT P2, URZ, PT ;  /* 0x0000000000ff782f */ /* 0x000fe20003840000 */
[----:B--2---:R-:W-:Y:S02]  /*2b50*/  ULEA UR5, UR5, UR6, 0x18 ;  /* 0x0000000605057291 */ /* 0x004fe4000f8ec0ff */
[----:B------:R-:W-:-:S04]  /*2b60*/  UIADD3 UR6, UPT, UPT, -UR4, 0x100000, URZ ;  /* 0x0010000004067890 */ /* 0x000fc8000fffe1ff */
[----:B------:R-:W-:Y:S02]  /*2b70*/  USHF.L.U32 UR7, UR6, 0xb, URZ ;  /* 0x0000000b06077899 */ /* 0x000fe400080006ff */
[----:B------:R-:W-:Y:S01]  /*2b80*/  USHF.L.U32 UR6, UR6, 0x1, URZ ;  /* 0x0000000106067899 */ /* 0x000fe200080006ff */
[----:B------:R-:W1:Y:S11]  /*2b90*/  FENCE.VIEW.ASYNC.S ;  /* 0x00000000000073c6 */ /* 0x000e760000000000 */
[----:B-1----:R1:W2:Y:S01]  /*2ba0*/  SYNCS.EXCH.64 URZ, [UR5+0x90], UR6 ;  /* 0x0000900605ff75b2 */ /* 0x0022a20008000100 */
[----:B------:R-:W-:Y:S01]  /*2bb0*/  NOP ;  /* 0x0000000000007918 */ /* 0x000fe20000000000 */
.L_x_50:
[----:B------:R-:W-:Y:S01]  /*2bc0*/  NOP ;  /* 0x0000000000007918 */ /* 0x000fe20000000000 */
[----:B------:R-:W-:Y:S01]  /*2bd0*/  @P1 NOP ;  /* 0x0000000000001918 */ /* 0x000fe20000000000 */
[----:B------:R-:W-:Y:S05]  /*2be0*/  @P1 BRA `(.L_x_51) ;  /* 0x0000002800441947 */ /* 0x000fea0003800000 */
[----:B------:R-:W-:Y:S05]  /*2bf0*/  @P0 BRA `(.L_x_52) ;  /* 0x00000000002c0947 */ /* 0x000fea0003800000 */
[----:B-12---:R-:W1:Y:S01]  /*2c00*/  S2UR UR5, SR_CgaCtaId ;  /* 0x00000000000579c3 */ /* 0x006e620000008800 */
[----:B------:R-:W-:Y:S01]  /*2c10*/  UMOV UR6, 0x400 ;  /* 0x0000040000067882 */ /* 0x000fe20000000000 */
[----:B------:R-:W-:Y:S01]  /*2c20*/  UMOV UR4, 0x20 ;  /* 0x0000002000047882 */ /* 0x000fe20000000000 */
[----:B------:R-:W-:Y:S01]  /*2c30*/  ELECT P1, URZ, PT ;  /* 0x0000000000ff782f */ /* 0x000fe20003820000 */
[----:B-1----:R-:W-:Y:S02]  /*2c40*/  ULEA UR5, UR5, UR6, 0x18 ;  /* 0x0000000605057291 */ /* 0x002fe4000f8ec0ff */
[----:B------:R-:W-:-:S04]  /*2c50*/  UIADD3 UR6, UPT, UPT, -UR4, 0x100000, URZ ;  /* 0x0010000004067890 */ /* 0x000fc8000fffe1ff */
[----:B------:R-:W-:Y:S02]  /*2c60*/  USHF.L.U32 UR7, UR6, 0xb, URZ ;  /* 0x0000000b06077899 */ /* 0x000fe400080006ff */
[----:B------:R-:W-:Y:S01]  /*2c70*/  USHF.L.U32 UR6, UR6, 0x1, URZ ;  /* 0x0000000106067899 */ /* 0x000fe200080006ff */
[----:B------:R-:W1:Y:S11]  /*2c80*/  FENCE.VIEW.ASYNC.S ;  /* 0x00000000000073c6 */ /* 0x000e760000000000 */
[----:B-1----:R1:W2:Y:S01]  /*2c90*/  SYNCS.EXCH.64 URZ, [UR5+0x90], UR6 ;  /* 0x0000900605ff75b2 */ /* 0x0022a20008000100 */
[----:B------:R-:W-:Y:S01]  /*2ca0*/  NOP ;  /* 0x0000000000007918 */ /* 0x000fe20000000000 */
.L_x_52:
[----:B------:R-:W-:Y:S01]  /*2cb0*/  NOP ;  /* 0x0000000000007918 */ /* 0x000fe20000000000 */
[----:B------:R-:W-:Y:S05]  /*2cc0*/  @P0 BRA `(.L_x_53) ;  /* 0x00000004008c0947 */ /* 0x000fea0003800000 */
[----:B------:R-:W5:Y:S01]  /*2cd0*/  S2R R5, SR_CgaCtaId ;  /* 0x0000000000057919 */ /* 0x000f620000008800 */
[----:B-12---:R-:W-:Y:S01]  /*2ce0*/  NOP ;  /* 0x0000000000007918 */ /* 0x006fe20000000000 */
[----:B---3--:R-:W-:Y:S02]  /*2cf0*/  MOV R0, 0x40 ;  /* 0x0000004000007802 */ /* 0x008fe40000000f00 */
[----:B------:R-:W-:Y:S02]  /*2d00*/  MOV R4, 0x400 ;  /* 0x0000040000047802 */ /* 0x000fe40000000f00 */
[C---:B-----5:R-:W-:Y:S02]  /*2d10*/  LEA R0, R5.reuse, R0, 0x18 ;  /* 0x0000000005007211 */ /* 0x060fe400078ec0ff */
[----:B------:R-:W-:-:S04]  /*2d20*/  LEA R4, R5, R4, 0x18 ;  /* 0x0000000405047211 */ /* 0x000fc800078ec0ff */
[----:B------:R-:W1:Y:S02]  /*2d30*/  LDS.U8 R0, [R0] ;  /* 0x0000000000007984 */ /* 0x000e640000000000 */
[----:B-1----:R-:W-:-:S13]  /*2d40*/  ISETP.NE.AND P0, PT, R0, RZ, PT ;  /* 0x000000ff0000720c */ /* 0x002fda0003f05270 */
[----:B------:R-:W-:Y:S05]  /*2d50*/  @P0 BRA `(.L_x_54) ;  /* 0x0000000400500947 */ /* 0x000fea0003800000 */
[C---:B------:R-:W-:Y:S02]  /*2d60*/  LOP3.LUT R0, R5.reuse, 0x1, RZ, 0xc0, !PT ;  /* 0x0000000105007812 */ /* 0x040fe400078ec0ff */
[----:B------:R-:W-:Y:S02]  /*2d70*/  LOP3.LUT R10, R5, 0x1, RZ, 0x3c, !PT ;  /* 0x00000001050a7812 */ /* 0x000fe400078e3cff */
[----:B------:R-:W-:-:S13]  /*2d80*/  ISETP.NE.U32.AND P1, PT, R0, 0x1, PT ;  /* 0x000000010000780c */ /* 0x000fda0003f25070 */
[----:B------:R-:W-:Y:S05]  /*2d90*/  @!P1 BRA `(.L_x_55) ;  /* 0x0000000000c49947 */ /* 0x000fea0003800000 */
[----:B------:R-:W-:Y:S01]  /*2da0*/  ELECT P0, URZ, PT ;  /* 0x0000000000ff782f */ /* 0x000fe20003800000 */
[----:B------:R-:W-:-:S12]  /*2db0*/  BSSY B0, `(.L_x_55) ;  /* 0x000002f000007945 */ /* 0x000fd80003800000 */
[----:B------:R-:W-:Y:S05]  /*2dc0*/  @!P0 BRA `(.L_x_56) ;  /* 0x0000000000b48947 */ /* 0x000fea0003800000 */
[----:B------:R-:W-:-:S05]  /*2dd0*/  UMOV UR4, 0x10 ;  /* 0x0000001000047882 */ /* 0x000fca0000000000 */
[----:B------:R-:W-:Y:S04]  /*2de0*/  DEPBAR.LE SB1, 0x36 ;  /* 0x00009d800000791a */ /* 0x000fe80000000000 */
[----:B------:R-:W1:Y:S02]  /*2df0*/  UTCATOMSWS.2CTA.FIND_AND_SET.ALIGN UP0, UR4, UR4 ;  /* 0x00000004000475e3 */ /* 0x000e640008200800 */
[----:B-1----:R-:W-:Y:S01]  /*2e00*/  PLOP3.LUT P0, PT, PT, PT, UP0, 0x80, 0x8 ;  /* 0x000000000008781c */ /* 0x002fe20003f0f008 */
[----:B------:R-:W-:-:S03]  /*2e10*/  IMAD.U32 R13, RZ, RZ, UR4 ;  /* 0x00000004ff0d7e24 */ /* 0x000fc6000f8e00ff */
[----:B------:R-:W-:-:S04]  /*2e20*/  SEL R0, RZ, 0xffffffff, !P0 ;  /* 0xffffffffff007807 */ /* 0x000fc80004000000 */
[----:B------:R-:W-:-:S13]  /*2e30*/  ISETP.NE.AND P0, PT, R0, RZ, PT ;  /* 0x000000ff0000720c */ /* 0x000fda0003f05270 */
[----:B------:R-:W-:Y:S05]  /*2e40*/  @P0 BRA `(.L_x_57) ;  /* 0x0000000000240947 */ /* 0x000fea0003800000 */
.L_x_58:
[----:B------:R-:W-:Y:S05]  /*2e50*/  NANOSLEEP 0x64 ;  /* 0x000000640000795d */ /* 0x000fea0003800000 */
[----:B------:R-:W-:-:S05]  /*2e60*/  UMOV UR4, 0x10 ;  /* 0x0000001000047882 */ /* 0x000fca0000000000 */
[----:B------:R-:W-:Y:S04]  /*2e70*/  DEPBAR.LE SB1, 0x36 ;  /* 0x00009d800000791a */ /* 0x000fe80000000000 */
[----:B------:R-:W1:Y:S02]  /*2e80*/  UTCATOMSWS.2CTA.FIND_AND_SET.ALIGN UP0, UR4, UR4 ;  /* 0x00000004000475e3 */ /* 0x000e640008200800 */
[----:B-1----:R-:W-:Y:S01]  /*2e90*/  PLOP3.LUT P0, PT, PT, PT, UP0, 0x80, 0x8 ;  /* 0x000000000008781c */ /* 0x002fe20003f0f008 */
[----:B------:R-:W-:-:S03]  /*2ea0*/  IMAD.U32 R13, RZ, RZ, UR4 ;  /* 0x00000004ff0d7e24 */ /* 0x000fc6000f8e00ff */
[----:B------:R-:W-:-:S04]  /*2eb0*/  SEL R0, RZ, 0xffffffff, !P0 ;  /* 0xffffffffff007807 */ /* 0x000fc80004000000 */
[----:B------:R-:W-:-:S13]  /*2ec0*/  ISETP.NE.AND P0, PT, R0, RZ, PT ;  /* 0x000000ff0000720c */ /* 0x000fda0003f05270 */
[----:B------:R-:W-:Y:S05]  /*2ed0*/  @!P0 BRA `(.L_x_58) ;  /* 0xfffffffc00dc8947 */ /* 0x000fea000383ffff */
.L_x_57:
[----:B------:R-:W-:Y:S01]  /*2ee0*/  MOV R0, 0x60 ;  /* 0x0000006000007802 */ /* 0x000fe20000000f00 */
[----:B------:R-:W-:Y:S02]  /*2ef0*/  VIADD R7, R4, 0x98 ;  /* 0x0000009804077836 */ /* 0x000fe40000000000 */
[----:B------:R-:W-:Y:S01]  /*2f00*/  IMAD.MOV.U32 R8, RZ, RZ, 0x4 ;  /* 0x00000004ff087424 */ /* 0x000fe200078e00ff */
[----:B------:R-:W-:Y:S02]  /*2f10*/  LEA R11, R5, R0, 0x18 ;  /* 0x00000000050b7211 */ /* 0x000fe400078ec0ff */
[----:B------:R-:W-:-:S03]  /*2f20*/  MOV R0, 0x58 ;  /* 0x0000005800007802 */ /* 0x000fc60000000f00 */
[----:B------:R-:W1:Y:S01]  /*2f30*/  LDS R14, [R11] ;  /* 0x000000000b0e7984 */ /* 0x000e620000000800 */
[----:B------:R-:W-:Y:S01]  /*2f40*/  LEA R3, R5, R0, 0x18 ;  /* 0x0000000005037211 */ /* 0x000fe200078ec0ff */
[----:B-1----:R-:W-:-:S04]  /*2f50*/  IMAD.U32 R14, R14, -0x80000000, RZ ;  /* 0x800000000e0e7824 */ /* 0x002fc800078e00ff */
[----:B------:R-:W1:Y:S02]  /*2f60*/  SYNCS.PHASECHK.TRANS64.TRYWAIT P0, [R3+URZ], R14 ;  /* 0x0000000e030075a7 */ /* 0x000e6400080011ff */
[----:B-1----:R-:W-:Y:S05]  /*2f70*/  @P0 BRA `(.L_x_59) ;  /* 0x0000000000080947 */ /* 0x002fea0003800000 */
[----:B------:R-:W1:Y:S02]  /*2f80*/  SYNCS.PHASECHK.TRANS64.TRYWAIT P0, [R3+URZ], R14 ;  /* 0x0000000e030075a7 */ /* 0x000e6400080011ff */
[----:B-1----:R-:W-:Y:S05]  /*2f90*/  @!P0 BRA `(.L_x_60) ;  /* 0x00000028008c8947 */ /* 0x002fea0003800000 */
.L_x_59:
[C---:B-1----:R-:W-:Y:S01]  /*2fa0*/  PRMT R3, R10.reuse, 0x654, R3 ;  /* 0x000006540a037816 */ /* 0x042fe20000000003 */
[C---:B------:R-:W-:Y:S01]  /*2fb0*/  IMAD.SHL.U32 R9, R13.reuse, 0x20, RZ ;  /* 0x000000200d097824 */ /* 0x040fe200078e00ff */
[----:B------:R-:W-:Y:S01]  /*2fc0*/  PRMT R2, R10, 0x654, R7 ;  /* 0x000006540a027816 */ /* 0x000fe20000000007 */
[----:B------:R-:W-:Y:S01]  /*2fd0*/  IMAD.MOV.U32 R6, RZ, RZ, 0xffff ;  /* 0x0000ffffff067424 */ /* 0x000fe200078e00ff */
[----:B------:R1:W-:Y:S01]  /*2fe0*/  SYNCS.ARRIVE.TRANS64.RED RZ, [R3+URZ], R8 ;  /* 0x0000000803ff79a7 */ /* 0x0003e200080004ff */
[----:B------:R-:W-:Y:S01]  /*2ff0*/  IMAD.MOV.U32 R0, RZ, RZ, 0x1 ;  /* 0x00000001ff007424 */ /* 0x000fe200078e00ff */
[----:B------:R2:W-:Y:S01]  /*3000*/  STS [R4+0x98], R9 ;  /* 0x0000980904007388 */ /* 0x0005e20000000800 */
[----:B------:R-:W-:Y:S01]  /*3010*/  VIADD R7, R13, 0x10 ;  /* 0x000000100d077836 */ /* 0x000fe20000000000 */
[----:B------:R-:W-:Y:S02]  /*3020*/  SHF.L.U32 R6, R6, R13, RZ ;  /* 0x0000000d06067219 */ /* 0x000fe400000006ff */
[----:B------:R2:W-:Y:S02]  /*3030*/  STAS [R2.64], R13 ;  /* 0x0000000d02007dbd */ /* 0x0005e4000c0008ff */
[----:B------:R-:W-:-:S04]  /*3040*/  SHF.L.U32 R7, R0, R7, RZ ;  /* 0x0000000700077219 */ /* 0x000fc800000006ff */
[----:B------:R-:W-:Y:S02]  /*3050*/  LOP3.LUT R6, R7, R6, RZ, 0xfc, !PT ;  /* 0x0000000607067212 */ /* 0x000fe400078efcff */
[----:B-1----:R-:W-:-:S04]  /*3060*/  MOV R8, 0x50 ;  /* 0x0000005000087802 */ /* 0x002fc80000000f00 */
[----:B------:R-:W-:-:S05]  /*3070*/  LEA R7, R5, R8, 0x18 ;  /* 0x0000000805077211 */ /* 0x000fca00078ec0ff */
[----:B------:R2:W-:Y:S04]  /*3080*/  ATOMS.OR RZ, [R7], R6 ;  /* 0x0000000607ff738c */ /* 0x0005e80003000000 */
[----:B------:R2:W-:Y:S02]  /*3090*/  ATOMS.XOR RZ, [R11], R0 ;  /* 0x000000000bff738c */ /* 0x0005e40003800000 */
.L_x_56:
[----:B------:R-:W-:Y:S05]  /*30a0*/  BSYNC B0 ;  /* 0x0000000000007941 */ /* 0x000fea0003800000 */
.L_x_55:
[----:B------:R-:W-:Y:S05]  /*30b0*/  @P1 BRA `(.L_x_61) ;  /* 0x0000000000881947 */ /* 0x000fea0003800000 */
[----:B------:R-:W-:Y:S05]  /*30c0*/  WARPSYNC.ALL ;  /* 0x0000000000007948 */ /* 0x000fea0003800000 */
[----:B------:R-:W-:Y:S01]  /*30d0*/  NOP ;  /* 0x0000000000007918 */ /* 0x000fe20000000000 */
[----:B------:R-:W-:-:S13]  /*30e0*/  ELECT P0, URZ, PT ;  /* 0x0000000000ff782f */ /* 0x000fda0003800000 */
[----:B------:R-:W-:Y:S05]  /*30f0*/  @!P0 BRA `(.L_x_61) ;  /* 0x0000000000788947 */ /* 0x000fea0003800000 */
[----:B--2---:R-:W-:Y:S02]  /*3100*/  MOV R0, 0x60 ;  /* 0x0000006000007802 */ /* 0x004fe40000000f00 */
[----:B------:R-:W-:Y:S02]  /*3110*/  MOV R2, 0x58 ;  /* 0x0000005800027802 */ /* 0x000fe40000000f00 */
[C---:B------:R-:W-:Y:S02]  /*3120*/  LEA R7, R5.reuse, R0, 0x18 ;  /* 0x0000000005077211 */ /* 0x040fe400078ec0ff */
[----:B------:R-:W-:-:S03]  /*3130*/  LEA R3, R5, R2, 0x18 ;  /* 0x0000000205037211 */ /* 0x000fc600078ec0ff */
[----:B------:R-:W1:Y:S02]  /*3140*/  LDS R0, [R7] ;  /* 0x0000000007007984 */ /* 0x000e640000000800 */
[----:B-1----:R-:W-:-:S04]  /*3150*/  IMAD.U32 R8, R0, -0x80000000, RZ ;  /* 0x8000000000087824 */ /* 0x002fc800078e00ff */
[----:B------:R-:W1:Y:S02]  /*3160*/  SYNCS.PHASECHK.TRANS64.TRYWAIT P0, [R3+URZ], R8 ;  /* 0x00000008030075a7 */ /* 0x000e6400080011ff */
[----:B-1----:R-:W-:Y:S05]  /*3170*/  @P0 BRA `(.L_x_62) ;  /* 0x0000000000080947 */ /* 0x002fea0003800000 */
[----:B------:R-:W1:Y:S02]  /*3180*/  SYNCS.PHASECHK.TRANS64.TRYWAIT P0, [R3+URZ], R8 ;  /* 0x00000008030075a7 */ /* 0x000e6400080011ff */
[----:B-1----:R-:W-:Y:S05]  /*3190*/  @!P0 BRA `(.L_x_63) ;  /* 0x0000002800248947 */ /* 0x002fea0003800000 */
.L_x_62:
[----:B------:R-:W2:Y:S01]  /*31a0*/  LDS R13, [R4+0x98] ;  /* 0x00009800040d7984 */ /* 0x000ea20000000800 */
[----:B------:R-:W-:Y:S01]  /*31b0*/  IMAD.MOV.U32 R2, RZ, RZ, 0xffff ;  /* 0x0000ffffff027424 */ /* 0x000fe200078e00ff */
[----:B-1----:R-:W-:Y:S01]  /*31c0*/  PRMT R3, R10, 0x654, R3 ;  /* 0x000006540a037816 */ /* 0x002fe20000000003 */
[----:B------:R-:W-:Y:S02]  /*31d0*/  IMAD.MOV.U32 R0, RZ, RZ, 0x1 ;  /* 0x00000001ff007424 */ /* 0x000fe400078e00ff */
[C---:B--2---:R-:W-:Y:S01]  /*31e0*/  IMAD.SHL.U32 R11, R13.reuse, 0x20, RZ ;  /* 0x000000200d0b7824 */ /* 0x044fe200078e00ff */
[----:B------:R-:W-:Y:S01]  /*31f0*/  SHF.L.U32 R2, R2, R13, RZ ;  /* 0x0000000d02027219 */ /* 0x000fe200000006ff */
[----:B------:R-:W-:-:S03]  /*3200*/  VIADD R9, R13, 0x10 ;  /* 0x000000100d097836 */ /* 0x000fc60000000000 */
[----:B------:R1:W-:Y:S01]  /*3210*/  STS [R4+0x98], R11 ;  /* 0x0000980b04007388 */ /* 0x0003e20000000800 */
[----:B------:R-:W-:Y:S02]  /*3220*/  MOV R6, 0x50 ;  /* 0x0000005000067802 */ /* 0x000fe40000000f00 */
[----:B------:R-:W-:Y:S02]  /*3230*/  SHF.L.U32 R9, R0, R9, RZ ;  /* 0x0000000900097219 */ /* 0x000fe400000006ff */
[----:B------:R-:W-:Y:S02]  /*3240*/  LEA R5, R5, R6, 0x18 ;  /* 0x0000000605057211 */ /* 0x000fe400078ec0ff */
[----:B------:R-:W-:-:S05]  /*3250*/  LOP3.LUT R2, R9, R2, RZ, 0xfc, !PT ;  /* 0x0000000209027212 */ /* 0x000fca00078efcff */
[----:B------:R1:W-:Y:S01]  /*3260*/  ATOMS.OR RZ, [R5], R2 ;  /* 0x0000000205ff738c */ /* 0x0003e20003000000 */
[----:B------:R1:W-:Y:S03]  /*3270*/  SYNCS.ARRIVE.TRANS64.RED.A1T0 RZ, [R3+URZ], RZ ;  /* 0x000000ff03ff79a7 */ /* 0x0003e600081004ff */
[----:B------:R1:W-:Y:S01]  /*3280*/  ATOMS.XOR RZ, [R7], R0 ;  /* 0x0000000007ff738c */ /* 0x0003e20003800000 */
[----:B------:R-:W-:Y:S05]  /*3290*/  BRA `(.L_x_61) ;  /* 0x0000000000107947 */ /* 0x000fea0003800000 */
.L_x_54:
[----:B------:R-:W-:Y:S02]  /*32a0*/  MOV R3, 0xffffffff ;  /* 0xffffffff00037802 */ /* 0x000fe40000000f00 */
[----:B------:R-:W-:-:S03]  /*32b0*/  MOV R2, 0x32e0 ;  /* 0x000032e000027802 */ /* 0x000fc60000000f00 */
[----:B------:R1:W-:Y:S04]  /*32c0*/  STS [R4+0x98], R3 ;  /* 0x0000980304007388 */ /* 0x0003e80000000800 */
[----:B-1--4-:R-:W-:Y:S05]  /*32d0*/  CALL.REL.NOINC `($__internal_1_$__cuda_sm10x_tcgen05_guardrail_trap_phase_invalid_during_alloc) ;  /* 0x0000002800507944 */ /* 0x012fea0003c00000 */
.L_x_61:
[----:B------:R-:W-:Y:S05]  /*32e0*/  WARPSYNC.ALL ;  /* 0x0000000000007948 */ /* 0x000fea0003800000 */
[----:B------:R-:W-:Y:S01]  /*32f0*/  NOP ;  /* 0x0000000000007918 */ /* 0x000fe20000000000 */
.L_x_53:
[----:B--2---:R-:W2:Y:S08]  /*3300*/  S2UR UR4, SR_CgaCtaId ;  /* 0x00000000000479c3 */ /* 0x004eb00000008800 */
[----:B-1----:R-:W-:Y:S01]  /*3310*/  BAR.SYNC.DEFER_BLOCKING 0x3, 0xa0 ;  /* 0x00c2800000007b1d */ /* 0x002fe20000010000 */
[----:B------:R-:W-:Y:S01]  /*3320*/  MOV R87, 0x400 ;  /* 0x0000040000577802 */ /* 0x000fe20000000f00 */
[----:B--2---:R-:W-:-:S05]  /*3330*/  IMAD.U32 R86, RZ, RZ, UR4 ;  /* 0x00000004ff567e24 */ /* 0x004fca000f8e00ff */
[----:B------:R-:W-:-:S05]  /*3340*/  LEA R87, R86, R87, 0x18 ;  /* 0x0000005756577211 */ /* 0x000fca00078ec0ff */
[----:B------:R1:W2:Y:S01]  /*3350*/  LDS R124, [R87+0x98] ;  /* 0x00009800577c7984 */ /* 0x0002a20000000800 */
[----:B------:R-:W5:Y:S02]  /*3360*/  SYNCS.PHASECHK.TRANS64.TRYWAIT P0, [R87+URZ+0x70], RZ ;  /* 0x000070ff570075a7 */ /* 0x000f6400080011ff */
[----:B-12--5:R-:W-:Y:S05]  /*3370*/  @!P0 BRA `(.L_x_64) ;  /* 0x0000002400c48947 */ /* 0x026fea0003800000 */
.L_x_107:
[----:B------:R-:W2:Y:S01]  /*3380*/  LDS.128 R88, [R87+0x38810] ;  /* 0x0388100057587984 */ /* 0x000ea20000000c00 */
[----:B---3--:R-:W-:Y:S01]  /*3390*/  HFMA2 R0, -RZ, RZ, 0, 5.9604644775390625e-08 ;  /* 0x00000001ff007431 */ /* 0x008fe200000001ff */
[----:B------:R3:W-:Y:S06]  /*33a0*/  MEMBAR.ALL.CTA ;  /* 0x0000000000007992 */ /* 0x0007ec0000008000 */
[----:B---3--:R-:W3:Y:S02]  /*33b0*/  FENCE.VIEW.ASYNC.S ;  /* 0x00000000000073c6 */ /* 0x008ee40000000000 */
[----:B---3--:R3:W-:Y:S01]  /*33c0*/  SYNCS.ARRIVE.TRANS64.ART0 RZ, [R87+URZ+0x80], R0 ;  /* 0x0000800057ff79a7 */ /* 0x0087e200085000ff */
[----:B--2---:R-:W-:-:S13]  /*33d0*/  ISETP.NE.AND P0, PT, R91, 0x1, PT ;  /* 0x000000015b00780c */ /* 0x004fda0003f05270 */
[----:B---3--:R-:W-:Y:S05]  /*33e0*/  @P0 BRA `(.L_x_65) ;  /* 0x0000001c000c0947 */ /* 0x008fea0003800000 */
[----:B------:R-:W-:Y:S01]  /*33f0*/  ISETP.NE.AND P0, PT, R86, UR22, PT ;  /* 0x0000001656007c0c */ /* 0x000fe2000bf05270 */
[----:B------:R-:W-:Y:S01]  /*3400*/  USHF.R.U32.HI UR5, URZ, 0x1, UR14 ;  /* 0x00000001ff057899 */ /* 0x000fe2000801160e */
[C---:B------:R-:W-:Y:S01]  /*3410*/  IMAD.SHL.U32 R4, R106.reuse, 0x40, RZ ;  /* 0x000000406a047824 */ /* 0x040fe200078e00ff */
[----:B------:R-:W-:Y:S01]  /*3420*/  SHF.R.U32.HI R3, RZ, 0x5, R106 ;  /* 0x00000005ff037819 */ /* 0x000fe2000001166a */
[----:B------:R-:W-:Y:S01]  /*3430*/  IMAD.SHL.U32 R2, R106, 0x80, RZ ;  /* 0x000000806a027824 */ /* 0x000fe200078e00ff */
[----:B------:R-:W-:Y:S01]  /*3440*/  ISETP.LT.AND P0, PT, R86, RZ, P0 ;  /* 0x000000ff5600720c */ /* 0x000fe20000701270 */
[----:B------:R-:W-:Y:S01]  /*3450*/  UIADD3 UR4, UPT, UPT, UR5, -0x1, URZ ;  /* 0xffffffff05047890 */ /* 0x000fe2000fffe0ff */
[----:B------:R-:W-:Y:S01]  /*3460*/  LOP3.LUT R4, R4, 0x7c0, RZ, 0xc0, !PT ;  /* 0x000007c004047812 */ /* 0x000fe200078ec0ff */
[----:B------:R-:W-:Y:S01]  /*3470*/  VIADD R104, R87, 0x68 ;  /* 0x0000006857687836 */ /* 0x000fe20000000000 */
[----:B------:R-:W-:Y:S01]  /*3480*/  LOP3.LUT R2, R2, 0xf80, RZ, 0xc0, !PT ;  /* 0x00000f8002027812 */ /* 0x000fe200078ec0ff */
[----:B------:R-:W2:Y:S01]  /*3490*/  S2R R105, SR_LANEID ;  /* 0x0000000000697919 */ /* 0x000ea20000000000 */
[----:B------:R-:W3:Y:S01]  /*34a0*/  S2UR UR7, SR_CgaCtaId ;  /* 0x00000000000779c3 */ /* 0x000ee20000008800 */
[----:B------:R-:W-:Y:S01]  /*34b0*/  IMAD.U32 R7, RZ, RZ, UR4 ;  /* 0x00000004ff077e24 */ /* 0x000fe2000f8e00ff */
[----:B------:R-:W1:Y:S01]  /*34c0*/  LDCU.64 UR8, c[0x0][0x348] ;  /* 0x00006900ff0877ac */ /* 0x000e620008000a00 */
[----:B------:R-:W-:-:S02]  /*34d0*/  IMAD R4, R3, 0x800, R4 ;  /* 0x0000080003047824 */ /* 0x000fc400078e0204 */
[----:B------:R-:W-:Y:S02]  /*34e0*/  IMAD R2, R3, 0x1000, R2 ;  /* 0x0000100003027824 */ /* 0x000fe400078e0202 */
[----:B------:R-:W-:Y:S02]  /*34f0*/  @!P0 IMAD R7, RZ, RZ, UR5 ;  /* 0x00000005ff078e24 */ /* 0x000fe4000f8e02ff */
[----:B------:R-:W-:Y:S02]  /*3500*/  IMAD.IADD R4, R87, 0x1, R4 ;  /* 0x0000000157047824 */ /* 0x000fe400078e0204 */
[----:B------:R-:W-:Y:S02]  /*3510*/  IMAD.IADD R7, R7, 0x1, R7 ;  /* 0x0000000107077824 */ /* 0x000fe400078e0207 */
[C---:B------:R-:W-:Y:S02]  /*3520*/  VIADD R5, R4.reuse, 0x4430 ;  /* 0x0000443004057836 */ /* 0x040fe40000000000 */
[C---:B------:R-:W-:Y:S01]  /*3530*/  VIADD R6, R4.reuse, 0x4420 ;  /* 0x0000442004067836 */ /* 0x040fe20000000000 */
[----:B------:R-:W-:Y:S01]  /*3540*/  PRMT R104, R7, 0x654, R104 ;  /* 0x0000065407687816 */ /* 0x000fe20000000068 */
[C---:B------:R-:W-:Y:S01]  /*3550*/  VIADD R7, R4.reuse, 0x4410 ;  /* 0x0000441004077836 */ /* 0x040fe20000000000 */
[----:B------:R-:W-:Y:S01]  /*3560*/  SHF.R.U32.HI R122, RZ, 0x3, R5 ;  /* 0x00000003ff7a7819 */ /* 0x000fe20000011605 */
[----:B------:R-:W-:Y:S01]  /*3570*/  VIADD R4, R4, 0x4400 ;  /* 0x0000440004047836 */ /* 0x000fe20000000000 */
[----:B------:R-:W-:Y:S01]  /*3580*/  SHF.R.U32.HI R121, RZ, 0x3, R6 ;  /* 0x00000003ff797819 */ /* 0x000fe20000011606 */
[----:B------:R-:W-:Y:S01]  /*3590*/  IMAD.IADD R2, R87, 0x1, R2 ;  /* 0x0000000157027824 */ /* 0x000fe200078e0202 */
[----:B------:R-:W-:Y:S01]  /*35a0*/  LOP3.LUT R122, R5, 0x30, R122, 0x78, !PT ;  /* 0x00000030057a7812 */ /* 0x000fe200078e787a */
[----:B------:R-:W-:Y:S01]  /*35b0*/  IMAD R123, R126, 0x4, R87 ;  /* 0x000000047e7b7824 */ /* 0x000fe200078e0257 */
[----:B------:R-:W-:Y:S01]  /*35c0*/  SHF.R.U32.HI R119, RZ, 0x3, R4 ;  /* 0x00000003ff777819 */ /* 0x000fe20000011604 */
[----:B------:R-:W-:Y:S01]  /*35d0*/  VIADD R5, R2, 0x430 ;  /* 0x0000043002057836 */ /* 0x000fe20000000000 */
[----:B------:R-:W-:Y:S01]  /*35e0*/  LOP3.LUT R121, R6, 0x30, R121, 0x78, !PT ;  /* 0x0000003006797812 */ /* 0x000fe200078e7879 */
[----:B------:R-:W-:Y:S01]  /*35f0*/  VIADD R6, R2, 0x420 ;  /* 0x0000042002067836 */ /* 0x000fe20000000000 */
[----:B------:R-:W-:Y:S01]  /*3600*/  LOP3.LUT R119, R4, 0x30, R119, 0x78, !PT ;  /* 0x0000003004777812 */ /* 0x000fe200078e7877 */
[C---:B------:R-:W-:Y:S01]  /*3610*/  VIADD R4, R2.reuse, 0x400 ;  /* 0x0000040002047836 */ /* 0x040fe20000000000 */
[----:B------:R-:W-:Y:S01]  /*3620*/  SHF.R.U32.HI R120, RZ, 0x3, R7 ;  /* 0x00000003ff787819 */ /* 0x000fe20000011607 */
[----:B------:R-:W-:Y:S01]  /*3630*/  IMAD.MOV.U32 R110, RZ, RZ, 0x1 ;  /* 0x00000001ff6e7424 */ /* 0x000fe200078e00ff */
[----:B------:R-:W-:Y:S01]  /*3640*/  SHF.R.U32.HI R118, RZ, 0x3, R5 ;  /* 0x00000003ff767819 */ /* 0x000fe20000011605 */
[----:B------:R-:W-:Y:S01]  /*3650*/  IMAD.MOV.U32 R108, RZ, RZ, RZ ;  /* 0x000000ffff6c7224 */ /* 0x000fe200078e00ff */
[----:B------:R-:W-:Y:S01]  /*3660*/  SHF.R.U32.HI R117, RZ, 0x3, R6 ;  /* 0x00000003ff757819 */ /* 0x000fe20000011606 */
[----:B------:R-:W-:Y:S01]  /*3670*/  IMAD.MOV.U32 R107, RZ, RZ, RZ ;  /* 0x000000ffff6b7224 */ /* 0x000fe200078e00ff */
[----:B------:R-:W-:Y:S01]  /*3680*/  SHF.R.U32.HI R115, RZ, 0x3, R4 ;  /* 0x00000003ff737819 */ /* 0x000fe20000011604 */
[----:B------:R-:W-:Y:S01]  /*3690*/  IMAD R112, R3, 0x200000, R124 ;  /* 0x0020000003707824 */ /* 0x000fe200078e027c */
[----:B------:R-:W-:Y:S01]  /*36a0*/  LOP3.LUT R120, R7, 0x30, R120, 0x78, !PT ;  /* 0x0000003007787812 */ /* 0x000fe200078e7878 */
[C---:B------:R-:W-:Y:S01]  /*36b0*/  VIADD R7, R2.reuse, 0x410 ;  /* 0x0000041002077836 */ /* 0x040fe20000000000 */
[----:B------:R-:W-:Y:S01]  /*36c0*/  LOP3.LUT R118, R5, 0x70, R118, 0x78, !PT ;  /* 0x0000007005767812 */ /* 0x000fe200078e7876 */
[----:B------:R-:W-:Y:S01]  /*36d0*/  VIADD R5, R2, 0x470 ;  /* 0x0000047002057836 */ /* 0x000fe20000000000 */
[----:B------:R-:W-:Y:S01]  /*36e0*/  LOP3.LUT R117, R6, 0x70, R117, 0x78, !PT ;  /* 0x0000007006757812 */ /* 0x000fe200078e7875 */
[----:B------:R-:W-:Y:S01]  /*36f0*/  VIADD R6, R2, 0x460 ;  /* 0x0000046002067836 */ /* 0x000fe20000000000 */
[----:B------:R-:W-:Y:S01]  /*3700*/  LOP3.LUT R115, R4, 0x70, R115, 0x78, !PT ;  /* 0x0000007004737812 */ /* 0x000fe200078e7873 */
[C---:B------:R-:W-:Y:S01]  /*3710*/  VIADD R4, R2.reuse, 0x450 ;  /* 0x0000045002047836 */ /* 0x040fe20000000000 */
[----:B------:R-:W-:Y:S01]  /*3720*/  SHF.R.U32.HI R116, RZ, 0x3, R7 ;  /* 0x00000003ff747819 */ /* 0x000fe20000011607 */
[----:B------:R-:W-:Y:S01]  /*3730*/  VIADD R2, R2, 0x440 ;  /* 0x0000044002027836 */ /* 0x000fe20000000000 */
[----:B------:R-:W-:-:S02]  /*3740*/  SHF.R.U32.HI R114, RZ, 0x3, R5 ;  /* 0x00000003ff727819 */ /* 0x000fc40000011605 */
[----:B------:R-:W-:Y:S02]  /*3750*/  SHF.R.U32.HI R113, RZ, 0x3, R6 ;  /* 0x00000003ff717819 */ /* 0x000fe40000011606 */
[----:B------:R-:W-:Y:S02]  /*3760*/  SHF.R.U32.HI R111, RZ, 0x3, R4 ;  /* 0x00000003ff6f7819 */ /* 0x000fe40000011604 */
[----:B------:R-:W-:Y:S02]  /*3770*/  SHF.R.U32.HI R109, RZ, 0x3, R2 ;  /* 0x00000003ff6d7819 */ /* 0x000fe40000011602 */
[----:B------:R-:W-:Y:S02]  /*3780*/  LOP3.LUT R116, R7, 0x70, R116, 0x78, !PT ;  /* 0x0000007007747812 */ /* 0x000fe400078e7874 */
[----:B------:R-:W-:Y:S02]  /*3790*/  LOP3.LUT R114, R5, 0x70, R114, 0x78, !PT ;  /* 0x0000007005727812 */ /* 0x000fe400078e7872 */
[----:B------:R-:W-:-:S02]  /*37a0*/  LOP3.LUT R113, R6, 0x70, R113, 0x78, !PT ;  /* 0x0000007006717812 */ /* 0x000fc400078e7871 */
[----:B------:R-:W-:Y:S02]  /*37b0*/  LOP3.LUT R111, R4, 0x70, R111, 0x78, !PT ;  /* 0x00000070046f7812 */ /* 0x000fe400078e786f */
[----:B-123--:R-:W-:-:S07]  /*37c0*/  LOP3.LUT R109, R2, 0x70, R109, 0x78, !PT ;  /* 0x00000070026d7812 */ /* 0x00efce00078e786d */
.L_x_78:
[----:B------:R-:W1:Y:S01]  /*37d0*/  LDC.64 R6, c[0x0][0x750] ;  /* 0x0001d400ff067b82 */ /* 0x000e620000000a00 */
[----:B------:R-:W-:-:S05]  /*37e0*/  IMAD.SHL.U32 R3, R88, 0x100, RZ ;  /* 0x0000010058037824 */ /* 0x000fca00078e00ff */
[----:B------:R-:W-:Y:S02]  /*37f0*/  LEA.HI.SX32 R2, R3, R106, 0x1f ;  /* 0x0000006a03027211 */ /* 0x000fe400078ffaff */
[----:B------:R-:W2:Y:S01]  /*3800*/  LDC.64 R4, c[0x0][0x758] ;  /* 0x0001d600ff047b82 */ /* 0x000ea20000000a00 */
[----:B-1----:R-:W-:-:S05]  /*3810*/  IMAD.WIDE R6, R90, 0x4, R6 ;  /* 0x000000045a067825 */ /* 0x002fca00078e0206 */
[----:B------:R1:W5:Y:S01]  /*3820*/  LDG.E R127, desc[UR30][R6.64] ;  /* 0x0000001e067f7981 */ /* 0x000362000c1e1900 */
[----:B--2---:R-:W-:-:S04]  /*3830*/  IMAD.WIDE R8, R2, 0x4, R4 ;  /* 0x0000000402087825 */ /* 0x004fc800078e0204 */
[----:B------:R-:W-:Y:S01]  /*3840*/  IMAD.U32 R2, R107, -0x80000000, RZ ;  /* 0x800000006b027824 */ /* 0x000fe200078e00ff */
[----:B------:R1:W5:Y:S03]  /*3850*/  LDG.E R125, desc[UR30][R8.64] ;  /* 0x0000001e087d7981 */ /* 0x000366000c1e1900 */
[----:B------:R-:W2:Y:S01]  /*3860*/  SYNCS.PHASECHK.TRANS64.TRYWAIT P0, [R87+URZ+0x60], R2 ;  /* 0x00006002570075a7 */ /* 0x000ea200080011ff */
[----:B------:R-:W-:-:S04]  /*3870*/  LEA.HI R4, R88, R88, RZ, 0x1 ;  /* 0x0000005858047211 */ /* 0x000fc800078f08ff */
[----:B------:R-:W-:-:S04]  /*3880*/  LOP3.LUT R3, R4, 0xfffffffe, RZ, 0xc0, !PT ;  /* 0xfffffffe04037812 */ /* 0x000fc800078ec0ff */
[----:B------:R-:W-:-:S04]  /*3890*/  ISETP.NE.AND P1, PT, R88, R3, PT ;  /* 0x000000035800720c */ /* 0x000fc80003f25270 */
[----:B------:R-:W-:Y:S02]  /*38a0*/  ISETP.LT.AND P1, PT, R88, RZ, P1 ;  /* 0x000000ff5800720c */ /* 0x000fe40000f21270 */
[----:B------:R-:W-:Y:S01]  /*38b0*/  SHF.R.U32.HI R3, RZ, 0x1, R4 ;  /* 0x00000001ff037819 */ /* 0x000fe20000011604 */
[----:B------:R-:W-:-:S03]  /*38c0*/  IMAD.MOV.U32 R103, RZ, RZ, R90 ;  /* 0x000000ffff677224 */ /* 0x000fc600078e005a */
[----:B------:R-:W-:-:S07]  /*38d0*/  IADD3 R129, PT, PT, R3, -0x1, RZ ;  /* 0xffffffff03817810 */ /* 0x000fce0007ffe0ff */
[----:B------:R-:W-:Y:S01]  /*38e0*/  @!P1 IADD3 R129, PT, PT, R3, RZ, RZ ;  /* 0x000000ff03819210 */ /* 0x000fe20007ffe0ff */
[----:B-12---:R-:W-:Y:S06]  /*38f0*/  @!P0 BRA `(.L_x_66) ;  /* 0x0000002000788947 */ /* 0x006fec0003800000 */
.L_x_109:
[----:B------:R-:W-:Y:S01]  /*3900*/  SHF.R.S32.HI R102, RZ, 0x1f, R90 ;  /* 0x0000001fff667819 */ /* 0x000fe2000001145a */
[C---:B------:R-:W-:Y:S01]  /*3910*/  IMAD R128, R107.reuse, 0xd0, R112 ;  /* 0x000000d06b807824 */ /* 0x040fe200078e0270 */
[----:B------:R-:W-:Y:S02]  /*3920*/  ISETP.NE.AND P4, PT, R107, RZ, PT ;  /* 0x000000ff6b00720c */ /* 0x000fe40003f85270 */
[----:B------:R-:W-:Y:S02]  /*3930*/  CS2R R132, SRZ ;  /* 0x0000000000847805 */ /* 0x000fe4000001ff00 */
[----:B------:R-:W-:Y:S02]  /*3940*/  CS2R R130, SRZ ;  /* 0x0000000000827805 */ /* 0x000fe4000001ff00 */
[----:B------:R-:W-:-:S07]  /*3950*/  LEA R129, R129, UR21, 0x8 ;  /* 0x0000001581817c11 */ /* 0x000fce000f8e40ff */
.L_x_73:
[----:B------:R-:W-:Y:S01]  /*3960*/  IADD3 R88, PT, PT, R132, 0x3, RZ ;  /* 0x0000000384587810 */ /* 0x000fe20007ffe0ff */
[----:B------:R-:W-:Y:S05]  /*3970*/  WARPSYNC.ALL ;  /* 0x0000000000007948 */ /* 0x000fea0003800000 */
[----:B------:R-:W-:Y:S01]  /*3980*/  NOP ;  /* 0x0000000000007918 */ /* 0x000fe20000000000 */
[----:B------:R-:W-:Y:S01]  /*3990*/  SEL R88, R88, R131, !P4 ;  /* 0x0000008358587207 */ /* 0x000fe20006000000 */
[----:B------:R-:W-:Y:S01]  /*39a0*/  BSSY.RECONVERGENT B0, `(.L_x_67) ;  /* 0x000003a000007945 */ /* 0x000fe20003800200 */
[----:B------:R-:W-:Y:S02]  /*39b0*/  ISETP.NE.AND P0, PT, R130, RZ, PT ;  /* 0x000000ff8200720c */ /* 0x000fe40003f05270 */
[----:B------:R-:W-:-:S04]  /*39c0*/  SHF.L.U32 R90, R88, 0x6, RZ ;  /* 0x00000006585a7819 */ /* 0x000fc800000006ff */
[----:B------:R-:W-:-:S04]  /*39d0*/  IADD3 R2, PT, PT, R128, R90, RZ ;  /* 0x0000005a80027210 */ /* 0x000fc80007ffe0ff */
[----:B------:R-:W-:-:S13]  /*39e0*/  R2UR UR4, R2 ;  /* 0x00000000020472ca */ /* 0x000fda00000e0000 */
[----:B------:R-:W2:Y:S01]  /*39f0*/  LDTM.x32 R36, tmem[UR4+0x20] ;  /* 0x00002004002479ee */ /* 0x000ea200082c0000 */
[----:B------:R-:W-:-:S13]  /*3a00*/  R2UR UR4, R2 ;  /* 0x00000000020472ca */ /* 0x000fda00000e0000 */
[----:B-1----:R-:W3:Y:S01]  /*3a10*/  LDTM.x32 R4, tmem[UR4] ;  /* 0x00000004000479ee */ /* 0x002ee200082c0000 */
[-C--:B-12--5:R-:W-:Y:S02]  /*3a20*/  FMUL2 R2, R36.F32x2.HI_LO, R127.reuse.F32 ;  /* 0x0000007f2402724a */ /* 0x0a6fe40001000000 */
[-C--:B------:R-:W-:Y:S02]  /*3a30*/  FMUL2 R36, R40.F32x2.HI_LO, R127.reuse.F32 ;  /* 0x0000007f2824724a */ /* 0x080fe40001000000 */
[-C--:B------:R-:W-:Y:S02]  /*3a40*/  FMUL2 R40, R44.F32x2.HI_LO, R127.reuse.F32 ;  /* 0x0000007f2c28724a */ /* 0x080fe40001000000 */
[-C--:B------:R-:W-:Y:S02]  /*3a50*/  FMUL2 R44, R48.F32x2.HI_LO, R127.reuse.F32 ;  /* 0x0000007f302c724a */ /* 0x080fe40001000000 */
[-C--:B------:R-:W-:Y:S02]  /*3a60*/  FMUL2 R48, R52.F32x2.HI_LO, R127.reuse.F32 ;  /* 0x0000007f3430724a */ /* 0x080fe40001000000 */
[----:B------:R-:W-:-:S02]  /*3a70*/  FMUL2 R38, R38.F32x2.HI_LO, R127.F32 ;  /* 0x0000007f2626724a */ /* 0x000fc40001000000 */
[-C--:B------:R-:W-:Y:S02]  /*3a80*/  FMUL2 R42, R42.F32x2.HI_LO, R127.reuse.F32 ;  /* 0x0000007f2a2a724a */ /* 0x080fe40001000000 */
[-C--:B------:R-:W-:Y:S02]  /*3a90*/  FMUL2 R46, R46.F32x2.HI_LO, R127.reuse.F32 ;  /* 0x0000007f2e2e724a */ /* 0x080fe40001000000 */
[-C--:B------:R-:W-:Y:S02]  /*3aa0*/  FMUL2 R50, R50.F32x2.HI_LO, R127.reuse.F32 ;  /* 0x0000007f3232724a */ /* 0x080fe40001000000 */
[-C--:B------:R-:W-:Y:S02]  /*3ab0*/  FMUL2 R54, R54.F32x2.HI_LO, R127.reuse.F32 ;  /* 0x0000007f3636724a */ /* 0x080fe40001000000 */
[-C--:B------:R-:W-:Y:S02]  /*3ac0*/  FMUL2 R52, R56.F32x2.HI_LO, R127.reuse.F32 ;  /* 0x0000007f3834724a */ /* 0x080fe40001000000 */
[----:B------:R-:W-:-:S02]  /*3ad0*/  FMUL2 R58, R58.F32x2.HI_LO, R127.F32 ;  /* 0x0000007f3a3a724a */ /* 0x000fc40001000000 */
[-C--:B------:R-:W-:Y:S02]  /*3ae0*/  FMUL2 R56, R60.F32x2.HI_LO, R127.reuse.F32 ;  /* 0x0000007f3c38724a */ /* 0x080fe40001000000 */
[-C--:B------:R-:W-:Y:S02]  /*3af0*/  FMUL2 R60, R64.F32x2.HI_LO, R127.reuse.F32 ;  /* 0x0000007f403c724a */ /* 0x080fe40001000000 */
[-C--:B---3--:R-:W-:Y:S01]  /*3b00*/  FMUL2 R70, R8.F32x2.HI_LO, R127.reuse.F32 ;  /* 0x0000007f0846724a */ /* 0x088fe20001000000 */
[----:B------:R-:W-:Y:S01]  /*3b10*/  F2FP.BF16.F32.PACK_AB R8, R3, R2 ;  /* 0x000000020308723e */ /* 0x000fe200000010ff */
[-C--:B------:R-:W-:Y:S01]  /*3b20*/  FMUL2 R72, R10.F32x2.HI_LO, R127.reuse.F32 ;  /* 0x0000007f0a48724a */ /* 0x080fe20001000000 */
        /* <DEDUP_REMOVED lines=21> */
[----:B------:R-:W-:-:S02]  /*3c80*/  FMUL2 R24, R24.F32x2.HI_LO, R127.F32 ;  /* 0x0000007f1818724a */ /* 0x000fc40001000000 */
[-C--:B------:R-:W-:Y:S02]  /*3c90*/  FMUL2 R26, R26.F32x2.HI_LO, R127.reuse.F32 ;  /* 0x0000007f1a1a724a */ /* 0x080fe40001000000 */
[-C--:B------:R-:W-:Y:S02]  /*3ca0*/  FMUL2 R28, R28.F32x2.HI_LO, R127.reuse.F32 ;  /* 0x0000007f1c1c724a */ /* 0x080fe40001000000 */
[-C--:B------:R-:W-:Y:S02]  /*3cb0*/  FMUL2 R30, R30.F32x2.HI_LO, R127.reuse.F32 ;  /* 0x0000007f1e1e724a */ /* 0x080fe40001000000 */
[-C--:B------:R-:W-:Y:S02]  /*3cc0*/  FMUL2 R32, R32.F32x2.HI_LO, R127.reuse.F32 ;  /* 0x0000007f2020724a */ /* 0x080fe40001000000 */
[----:B------:R-:W-:Y:S01]  /*3cd0*/  FMUL2 R34, R34.F32x2.HI_LO, R127.F32 ;  /* 0x0000007f2222724a */ /* 0x000fe20001000000 */
[----:B------:R-:W-:Y:S06]  /*3ce0*/  @P0 BRA `(.L_x_68) ;  /* 0x0000000000140947 */ /* 0x000fec0003800000 */
[----:B------:R-:W-:Y:S01]  /*3cf0*/  ELECT P0, URZ, PT ;  /* 0x0000000000ff782f */ /* 0x000fe20003800000 */
[----:B------:R-:W-:Y:S01]  /*3d00*/  NOP ;  /* 0x0000000000007918 */ /* 0x000fe20000000000 */
[----:B------:R-:W-:-:S11]  /*3d10*/  LOP3.LUT R107, R107, 0x1, RZ, 0x3c, !PT ;  /* 0x000000016b6b7812 */ /* 0x000fd600078e3cff */
[----:B------:R-:W-:-:S04]  /*3d20*/  @P0 IMAD.MOV.U32 R5, RZ, RZ, 0x1 ;  /* 0x00000001ff050424 */ /* 0x000fc800078e00ff */
[----:B------:R1:W-:Y:S03]  /*3d30*/  @P0 SYNCS.ARRIVE.TRANS64.RED.ART0 RZ, [R104+URZ], R5 ;  /* 0x0000000568ff09a7 */ /* 0x0003e600085004ff */
.L_x_68:
[----:B------:R-:W-:Y:S05]  /*3d40*/  BSYNC.RECONVERGENT B0 ;  /* 0x0000000000007941 */ /* 0x000fea0003800200 */
.L_x_67:
[----:B------:R-:W-:Y:S01]  /*3d50*/  F2FP.BF16.F32.PACK_AB R20, R57, R56 ;  /* 0x000000383914723e */ /* 0x000fe200000010ff */
[----:B------:R2:W-:Y:S01]  /*3d60*/  STS.128 [R109], R8 ;  /* 0x000000086d007388 */ /* 0x0005e20000000c00 */
[----:B------:R-:W-:Y:S02]  /*3d70*/  F2FP.BF16.F32.PACK_AB R21, R63, R62 ;  /* 0x0000003e3f15723e */ /* 0x000fe400000010ff */
[----:B------:R-:W-:Y:S01]  /*3d80*/  F2FP.BF16.F32.PACK_AB R22, R61, R60 ;  /* 0x0000003c3d16723e */ /* 0x000fe200000010ff */
[----:B------:R3:W-:Y:S01]  /*3d90*/  STS.128 [R111], R12 ;  /* 0x0000000c6f007388 */ /* 0x0007e20000000c00 */
[----:B------:R-:W-:Y:S02]  /*3da0*/  F2FP.BF16.F32.PACK_AB R23, R67, R66 ;  /* 0x000000424317723e */ /* 0x000fe400000010ff */
[----:B------:R-:W-:Y:S01]  /*3db0*/  F2FP.BF16.F32.PACK_AB R4, R65, R64 ;  /* 0x000000404104723e */ /* 0x000fe200000010ff */
[----:B------:R5:W-:Y:S01]  /*3dc0*/  STS.128 [R113], R16 ;  /* 0x0000001071007388 */ /* 0x000be20000000c00 */
[----:B-1----:R-:W-:-:S02]  /*3dd0*/  F2FP.BF16.F32.PACK_AB R5, R69, R68 ;  /* 0x000000444505723e */ /* 0x002fc400000010ff */
[----:B------:R-:W-:Y:S01]  /*3de0*/  F2FP.BF16.F32.PACK_AB R6, R71, R70 ;  /* 0x000000464706723e */ /* 0x000fe200000010ff */
[----:B------:R1:W-:Y:S01]  /*3df0*/  STS.128 [R114], R20 ;  /* 0x0000001472007388 */ /* 0x0003e20000000c00 */
[----:B------:R-:W-:Y:S02]  /*3e00*/  F2FP.BF16.F32.PACK_AB R7, R73, R72 ;  /* 0x000000484907723e */ /* 0x000fe400000010ff */
[----:B------:R-:W-:Y:S02]  /*3e10*/  ISETP.NE.AND P2, PT, R126, RZ, PT ;  /* 0x000000ff7e00720c */ /* 0x000fe40003f45270 */
[C---:B----4-:R-:W-:Y:S01]  /*3e20*/  ISETP.GE.U32.AND P3, PT, R130.reuse, 0x6, PT ;  /* 0x000000068200780c */ /* 0x050fe20003f66070 */
[----:B------:R1:W-:Y:S01]  /*3e30*/  STS.128 [R115], R4 ;  /* 0x0000000473007388 */ /* 0x0003e20000000c00 */
[----:B------:R-:W-:Y:S01]  /*3e40*/  VIADD R130, R130, 0x2 ;  /* 0x0000000282827836 */ /* 0x000fe20000000000 */
[----:B--2---:R-:W-:Y:S02]  /*3e50*/  F2FP.BF16.F32.PACK_AB R8, R75, R74 ;  /* 0x0000004a4b08723e */ /* 0x004fe400000010ff */
[----:B------:R-:W-:-:S02]  /*3e60*/  F2FP.BF16.F32.PACK_AB R9, R77, R76 ;  /* 0x0000004c4d09723e */ /* 0x000fc400000010ff */
[----:B------:R-:W-:Y:S02]  /*3e70*/  F2FP.BF16.F32.PACK_AB R10, R79, R78 ;  /* 0x0000004e4f0a723e */ /* 0x000fe400000010ff */
[----:B------:R-:W-:Y:S02]  /*3e80*/  F2FP.BF16.F32.PACK_AB R11, R81, R80 ;  /* 0x00000050510b723e */ /* 0x000fe400000010ff */
[----:B---3--:R-:W-:Y:S02]  /*3e90*/  F2FP.BF16.F32.PACK_AB R12, R83, R82 ;  /* 0x00000052530c723e */ /* 0x008fe400000010ff */
[----:B------:R-:W-:Y:S01]  /*3ea0*/  F2FP.BF16.F32.PACK_AB R13, R85, R84 ;  /* 0x00000054550d723e */ /* 0x000fe200000010ff */
[----:B------:R1:W-:Y:S01]  /*3eb0*/  STS.128 [R116], R8 ;  /* 0x0000000874007388 */ /* 0x0003e20000000c00 */
[----:B------:R-:W-:Y:S02]  /*3ec0*/  F2FP.BF16.F32.PACK_AB R14, R25, R24 ;  /* 0x00000018190e723e */ /* 0x000fe400000010ff */
[----:B------:R-:W-:-:S02]  /*3ed0*/  F2FP.BF16.F32.PACK_AB R15, R27, R26 ;  /* 0x0000001a1b0f723e */ /* 0x000fc400000010ff */
[----:B-----5:R-:W-:Y:S02]  /*3ee0*/  F2FP.BF16.F32.PACK_AB R16, R29, R28 ;  /* 0x0000001c1d10723e */ /* 0x020fe400000010ff */
[----:B------:R-:W-:Y:S01]  /*3ef0*/  F2FP.BF16.F32.PACK_AB R17, R31, R30 ;  /* 0x0000001e1f11723e */ /* 0x000fe200000010ff */
[----:B------:R1:W-:Y:S01]  /*3f00*/  STS.128 [R117], R12 ;  /* 0x0000000c75007388 */ /* 0x0003e20000000c00 */
[----:B------:R-:W-:Y:S02]  /*3f10*/  F2FP.BF16.F32.PACK_AB R18, R33, R32 ;  /* 0x000000202112723e */ /* 0x000fe400000010ff */
[----:B------:R-:W-:-:S05]  /*3f20*/  F2FP.BF16.F32.PACK_AB R19, R35, R34 ;  /* 0x000000222313723e */ /* 0x000fca00000010ff */
[----:B------:R1:W-:Y:S01]  /*3f30*/  STS.128 [R118], R16 ;  /* 0x0000001076007388 */ /* 0x0003e20000000c00 */
[----:B------:R2:W-:Y:S06]  /*3f40*/  MEMBAR.ALL.CTA ;  /* 0x0000000000007992 */ /* 0x0005ec0000008000 */
[----:B--2---:R-:W2:Y:S02]  /*3f50*/  FENCE.VIEW.ASYNC.S ;  /* 0x00000000000073c6 */ /* 0x004ea40000000000 */
[----:B--2---:R-:W-:Y:S06]  /*3f60*/  BAR.SYNC.DEFER_BLOCKING 0x2, 0x80 ;  /* 0x0082000000007b1d */ /* 0x004fec0000010000 */
[----:B------:R-:W-:Y:S05]  /*3f70*/  @P2 BRA `(.L_x_69) ;  /* 0x0000000000442947 */ /* 0x000fea0003800000 */
[----:B------:R-:W-:Y:S01]  /*3f80*/  UIADD3 UR10, UP0, UPT, UR8, 0x240, URZ ;  /* 0x00000240080a7890 */ /* 0x000fe2000ff1e0ff */
[----:B------:R-:W-:Y:S01]  /*3f90*/  PLOP3.LUT P0, PT, PT, PT, PT, 0x80, 0x8 ;  /* 0x000000000008781c */ /* 0x000fe20003f0f070 */
[----:B------:R-:W-:Y:S01]  /*3fa0*/  IMAD R90, R89, 0x100, R90 ;  /* 0x00000100595a7824 */ /* 0x000fe200078e025a */
[----:B-1----:R-:W-:Y:S01]  /*3fb0*/  IADD3 R4, PT, PT, R87, 0x400, RZ ;  /* 0x0000040057047810 */ /* 0x002fe20007ffe0ff */
[----:B------:R-:W-:-:S12]  /*3fc0*/  UIADD3.X UR11, UPT, UPT, URZ, UR9, URZ, UP0, !UPT ;  /* 0x00000009ff0b7290 */ /* 0x000fd800087fe4ff */
.L_x_70:
[----:B------:R-:W-:Y:S02]  /*3fd0*/  PLOP3.LUT P1, PT, P1, P0, PT, 0xf2, 0x2f ;  /* 0x00000000002f781c */ /* 0x000fe40000f21e72 */
[----:B------:R-:W-:-:S08]  /*3fe0*/  @P0 R2UR P1, UR6, R129 ;  /* 0x00000000810602ca */ /* 0x000fd00000020000 */
[----:B------:R-:W-:Y:S02]  /*3ff0*/  PLOP3.LUT P1, PT, P1, P0, PT, 0xf2, 0x2f ;  /* 0x00000000002f781c */ /* 0x000fe40000f21e72 */
[----:B------:R-:W-:-:S08]  /*4000*/  @P0 R2UR.OR P1, UR5, R90 ;  /* 0x000000005a0502ca */ /* 0x000fd00000120000 */
[----:B------:R-:W-:Y:S02]  /*4010*/  PLOP3.LUT P1, PT, P1, P0, PT, 0xf2, 0x2f ;  /* 0x00000000002f781c */ /* 0x000fe40000f21e72 */
[----:B------:R-:W-:-:S08]  /*4020*/  @P0 R2UR.OR P1, UR4, R4 ;  /* 0x00000000040402ca */ /* 0x000fd00000120000 */
[----:B------:R-:W-:Y:S02]  /*4030*/  @P0 PLOP3.LUT P0, PT, P1, PT, PT, 0x80, 0x8 ;  /* 0x000000000008081c */ /* 0x000fe40000f0f070 */
[----:B------:R-:W-:-:S03]  /*4040*/  PLOP3.LUT P1, PT, PT, PT, PT, 0x80, 0x8 ;  /* 0x000000000008781c */ /* 0x000fc60003f2f070 */
[----:B------:R1:W-:Y:S08]  /*4050*/  UTMASTG.2D [UR4], [UR10], desc[URZ] ;  /* 0x0000ff040a0073b5 */ /* 0x0003f00008009000 */
[----:B-1----:R-:W-:Y:S05]  /*4060*/  @P0 BRA.U.ANY `(.L_x_70) ;  /* 0xfffffffd00d80947 */ /* 0x002fea000393ffff */
[----:B------:R0:W-:Y:S01]  /*4070*/  UTMACMDFLUSH ;  /* 0x00000000000079b7 */ /* 0x0001e20000000000 */
[----:B------:R-:W-:-:S04]  /*4080*/  DEPBAR.LE SB0, 0x0 ;  /* 0x000080000000791a */ /* 0x000fc80000000000 */
.L_x_69:
[----:B------:R-:W-:Y:S01]  /*4090*/  FMUL2 R92, R74.F32x2.HI_LO, -1.4426950216293334961 ;  /* 0xbfb8aa3b4a5c784a */ /* 0x000fe20001000000 */
[----:B------:R-:W-:Y:S01]  /*40a0*/  BAR.SYNC.DEFER_BLOCKING 0x2, 0x80 ;  /* 0x0082000000007b1d */ /* 0x000fe20000010000 */
[----:B-1----:R-:W-:Y:S02]  /*40b0*/  FMUL2 R10, R28.F32x2.HI_LO, -1.4426950216293334961 ;  /* 0xbfb8aa3b1c0a784a */ /* 0x002fe40001000000 */
[----:B------:R-:W-:Y:S02]  /*40c0*/  FMUL2 R22, R78.F32x2.HI_LO, -1.4426950216293334961 ;  /* 0xbfb8aa3b4e16784a */ /* 0x000fe40001000000 */
[----:B------:R-:W-:Y:S01]  /*40d0*/  FMUL2 R6, R32.F32x2.HI_LO, -1.4426950216293334961 ;  /* 0xbfb8aa3b2006784a */ /* 0x000fe20001000000 */
[----:B------:R-:W-:Y:S01]  /*40e0*/  MUFU.EX2 R92, R92 ;  /* 0x0000005c005c7308 */ /* 0x000fe20000000800 */
[----:B------:R-:W-:Y:S02]  /*40f0*/  FMUL2 R20, R80.F32x2.HI_LO, -1.4426950216293334961 ;  /* 0xbfb8aa3b5014784a */ /* 0x000fe40001000000 */
[----:B------:R-:W-:-:S02]  /*4100*/  FMUL2 R4, R34.F32x2.HI_LO, -1.4426950216293334961 ;  /* 0xbfb8aa3b2204784a */ /* 0x000fc40001000000 */
[----:B------:R-:W-:Y:S02]  /*4110*/  FMUL2 R100, R64.F32x2.HI_LO, -1.4426950216293334961 ;  /* 0xbfb8aa3b4064784a */ /* 0x000fe40001000000 */
[----:B------:R-:W-:Y:S01]  /*4120*/  FMUL2 R90, R76.F32x2.HI_LO, -1.4426950216293334961 ;  /* 0xbfb8aa3b4c5a784a */ /* 0x000fe20001000000 */
[----:B------:R-:W1:Y:S01]  /*4130*/  MUFU.EX2 R93, R93 ;  /* 0x0000005d005d7308 */ /* 0x000e620000000800 */
[----:B------:R-:W-:Y:S02]  /*4140*/  FMUL2 R8, R30.F32x2.HI_LO, -1.4426950216293334961 ;  /* 0xbfb8aa3b1e08784a */ /* 0x000fe40001000000 */
[----:B------:R-:W-:Y:S02]  /*4150*/  FMUL2 R98, R68.F32x2.HI_LO, -1.4426950216293334961 ;  /* 0xbfb8aa3b4462784a */ /* 0x000fe40001000000 */
[----:B------:R-:W-:Y:S02]  /*4160*/  FMUL2 R96, R70.F32x2.HI_LO, -1.4426950216293334961 ;  /* 0xbfb8aa3b4660784a */ /* 0x000fe40001000000 */
[----:B------:R-:W-:Y:S01]  /*4170*/  FMUL2 R94, R72.F32x2.HI_LO, -1.4426950216293334961 ;  /* 0xbfb8aa3b485e784a */ /* 0x000fe20001000000 */
[----:B------:R-:W-:Y:S01]  /*4180*/  MUFU.EX2 R10, R10 ;  /* 0x0000000a000a7308 */ /* 0x000fe20000000800 */
[----:B------:R-:W-:-:S02]  /*4190*/  FMUL2 R12, R26.F32x2.HI_LO, -1.4426950216293334961 ;  /* 0xbfb8aa3b1a0c784a */ /* 0x000fc40001000000 */
[----:B------:R-:W-:Y:S02]  /*41a0*/  FMUL2 R18, R82.F32x2.HI_LO, -1.4426950216293334961 ;  /* 0xbfb8aa3b5212784a */ /* 0x000fe40001000000 */
[----:B------:R-:W-:Y:S02]  /*41b0*/  FMUL2 R16, R84.F32x2.HI_LO, -1.4426950216293334961 ;  /* 0xbfb8aa3b5410784a */ /* 0x000fe40001000000 */
[----:B------:R-:W-:Y:S01]  /*41c0*/  FMUL2 R14, R24.F32x2.HI_LO, -1.4426950216293334961 ;  /* 0xbfb8aa3b180e784a */ /* 0x000fe20001000000 */
[----:B------:R-:W2:Y:S01]  /*41d0*/  MUFU.EX2 R11, R11 ;  /* 0x0000000b000b7308 */ /* 0x000ea20000000800 */
[----:B-1----:R-:W-:-:S07]  /*41e0*/  FADD2 R92, R92.F32x2.HI_LO, 1 ;  /* 0x3f8000005c5c744b */ /* 0x002fce0000200000 */
[----:B------:R-:W-:Y:S08]  /*41f0*/  MUFU.EX2 R22, R22 ;  /* 0x0000001600167308 */ /* 0x000ff00000000800 */
[----:B------:R-:W1:Y:S01]  /*4200*/  MUFU.EX2 R23, R23 ;  /* 0x0000001700177308 */ /* 0x000e620000000800 */
[----:B--2---:R-:W-:-:S07]  /*4210*/  FADD2 R10, R10.F32x2.HI_LO, 1 ;  /* 0x3f8000000a0a744b */ /* 0x004fce0000200000 */
[----:B------:R-:W-:Y:S08]  /*4220*/  MUFU.EX2 R6, R6 ;  /* 0x0000000600067308 */ /* 0x000ff00000000800 */
        /* <DEDUP_REMOVED lines=38> */
[----:B------:R-:W-:Y:S08]  /*4490*/  MUFU.RCP R92, R92 ;  /* 0x0000005c005c7308 */ /* 0x000ff00000001000 */
[----:B------:R-:W1:Y:S01]  /*44a0*/  MUFU.RCP R93, R93 ;  /* 0x0000005d005d7308 */ /* 0x000e620000001000 */
[----:B--2---:R-:W-:-:S07]  /*44b0*/  FADD2 R14, R14.F32x2.HI_LO, 1 ;  /* 0x3f8000000e0e744b */ /* 0x004fce0000200000 */
[----:B------:R-:W-:Y:S08]  /*44c0*/  MUFU.RCP R10, R10 ;  /* 0x0000000a000a7308 */ /* 0x000ff00000001000 */
[----:B------:R-:W2:Y:S01]  /*44d0*/  MUFU.RCP R11, R11 ;  /* 0x0000000b000b7308 */ /* 0x000ea20000001000 */
[----:B-1----:R-:W-:-:S04]  /*44e0*/  FMUL2 R92, R92.F32x2.HI_LO, R74.F32x2.HI_LO ;  /* 0x0000004a5c5c724a */ /* 0x002fc80000000000 */
[----:B------:R-:W-:-:S03]  /*44f0*/  FMUL2 R92, R92.F32x2.HI_LO, R40.F32x2.HI_LO ;  /* 0x000000285c5c724a */ /* 0x000fc60000000000 */
[----:B------:R-:W-:Y:S01]  /*4500*/  MUFU.RCP R22, R22 ;  /* 0x0000001600167308 */ /* 0x000fe20000001000 */
[----:B------:R-:W-:-:S07]  /*4510*/  FMUL2 R92, R92.F32x2.HI_LO, R125.F32 ;  /* 0x0000007d5c5c724a */ /* 0x000fce0001000000 */
[----:B------:R-:W1:Y:S01]  /*4520*/  MUFU.RCP R23, R23 ;  /* 0x0000001700177308 */ /* 0x000e620000001000 */
[----:B--2---:R-:W-:-:S04]  /*4530*/  FMUL2 R10, R10.F32x2.HI_LO, R28.F32x2.HI_LO ;  /* 0x0000001c0a0a724a */ /* 0x004fc80000000000 */
[----:B------:R-:W-:-:S03]  /*4540*/  FMUL2 R10, R10.F32x2.HI_LO, R56.F32x2.HI_LO ;  /* 0x000000380a0a724a */ /* 0x000fc60000000000 */
[----:B------:R-:W-:Y:S01]  /*4550*/  MUFU.RCP R6, R6 ;  /* 0x0000000600067308 */ /* 0x000fe20000001000 */
[----:B------:R-:W-:-:S07]  /*4560*/  FMUL2 R10, R10.F32x2.HI_LO, R125.F32 ;  /* 0x0000007d0a0a724a */ /* 0x000fce0001000000 */
        /* <DEDUP_REMOVED lines=16> */
[----:B------:R-:W-:Y:S01]  /*4670*/  FMUL2 R66, R4.F32x2.HI_LO, R66.F32x2.HI_LO ;  /* 0x000000420442724a */ /* 0x000fe20000000000 */
[----:B------:R-:W-:Y:S02]  /*4680*/  F2FP.BF16.F32.PACK_AB R4, R11, R10 ;  /* 0x0000000a0b04723e */ /* 0x000fe400000010ff */
[----:B------:R-:W-:Y:S01]  /*4690*/  MUFU.RCP R90, R90 ;  /* 0x0000005a005a7308 */ /* 0x000fe20000001000 */
[----:B------:R-:W-:-:S05]  /*46a0*/  FMUL2 R66, R66.F32x2.HI_LO, R125.F32 ;  /* 0x0000007d4242724a */ /* 0x000fca0001000000 */
[----:B------:R-:W-:Y:S02]  /*46b0*/  FMNMX.NAN R32, |R21|, |R67|, !PT ;  /* 0x4000004315207209 */ /* 0x000fe40007820200 */
[----:B------:R-:W2:Y:S01]  /*46c0*/  MUFU.RCP R91, R91 ;  /* 0x0000005b005b7308 */ /* 0x000ea20000001000 */
[----:B-1----:R-:W-:Y:S01]  /*46d0*/  FMUL2 R100, R100.F32x2.HI_LO, R64.F32x2.HI_LO ;  /* 0x000000406464724a */ /* 0x002fe20000000000 */
[----:B------:R-:W-:-:S03]  /*46e0*/  FMNMX.NAN R33, |R20|, |R66|, !PT ;  /* 0x4000004214217209 */ /* 0x000fc60007820200 */
        /* <DEDUP_REMOVED lines=11> */
[----:B------:R-:W-:Y:S08]  /*47a0*/  MUFU.RCP R96, R96 ;  /* 0x0000006000607308 */ /* 0x000ff00000001000 */
        /* <DEDUP_REMOVED lines=11> */
[----:B--2---:R-:W-:-:S07]  /*4860*/  FMUL2 R94, R94.F32x2.HI_LO, R72.F32x2.HI_LO ;  /* 0x000000485e5e724a */ /* 0x004fce0000000000 */
[----:B------:R-:W-:Y:S08]  /*4870*/  MUFU.RCP R18, R18 ;  /* 0x0000001200127308 */ /* 0x000ff00000001000 */
[----:B------:R-:W2:Y:S01]  /*4880*/  MUFU.RCP R19, R19 ;  /* 0x0000001300137308 */ /* 0x000ea20000001000 */
[----:B-1----:R-:W-:Y:S01]  /*4890*/  FMUL2 R12, R12.F32x2.HI_LO, R26.F32x2.HI_LO ;  /* 0x0000001a0c0c724a */ /* 0x002fe20000000000 */
[----:B------:R-:W-:-:S02]  /*48a0*/  FMNMX.NAN R26, |R93|, |R11|, !PT ;  /* 0x4000000b5d1a7209 */ /* 0x000fc40007820200 */
[----:B------:R-:W-:Y:S01]  /*48b0*/  FMNMX.NAN R27, |R92|, |R10|, !PT ;  /* 0x4000000a5c1b7209 */ /* 0x000fe20007820200 */
[----:B------:R-:W-:Y:S01]  /*48c0*/  FMUL2 R10, R6.F32x2.HI_LO, R125.F32 ;  /* 0x0000007d060a724a */ /* 0x000fe20001000000 */
[----:B------:R-:W-:Y:S01]  /*48d0*/  F2FP.BF16.F32.PACK_AB R7, R67, R66 ;  /* 0x000000424307723e */ /* 0x000fe200000010ff */
[----:B------:R-:W-:Y:S01]  /*48e0*/  FMUL2 R58, R12.F32x2.HI_LO, R58.F32x2.HI_LO ;  /* 0x0000003a0c3a724a */ /* 0x000fe20000000000 */
[----:B------:R-:W-:Y:S01]  /*48f0*/  MUFU.RCP R16, R16 ;  /* 0x0000001000107308 */ /* 0x000fe20000001000 */
[----:B------:R-:W-:Y:S01]  /*4900*/  FMUL2 R12, R8.F32x2.HI_LO, R125.F32 ;  /* 0x0000007d080c724a */ /* 0x000fe20001000000 */
[----:B------:R-:W-:Y:S01]  /*4910*/  FMNMX.NAN R30, |R23|, |R11|, !PT ;  /* 0x4000000b171e7209 */ /* 0x000fe20007820200 */
[----:B------:R-:W-:Y:S01]  /*4920*/  FMUL2 R58, R58.F32x2.HI_LO, R125.F32 ;  /* 0x0000007d3a3a724a */ /* 0x000fe20001000000 */
[-C--:B------:R-:W-:Y:S02]  /*4930*/  F2FP.BF16.F32.PACK_AB R6, R11, R10.reuse ;  /* 0x0000000a0b06723e */ /* 0x080fe400000010ff */
[----:B------:R-:W-:-:S02]  /*4940*/  FMNMX.NAN R31, |R22|, |R10|, !PT ;  /* 0x4000000a161f7209 */ /* 0x000fc40007820200 */
[----:B------:R-:W1:Y:S01]  /*4950*/  MUFU.RCP R17, R17 ;  /* 0x0000001100117308 */ /* 0x000e620000001000 */
[----:B--2---:R-:W-:Y:S01]  /*4960*/  FMUL2 R18, R18.F32x2.HI_LO, R82.F32x2.HI_LO ;  /* 0x000000521212724a */ /* 0x004fe20000000000 */
[----:B------:R-:W-:Y:S02]  /*4970*/  F2FP.BF16.F32.PACK_AB R10, R23, R22 ;  /* 0x00000016170a723e */ /* 0x000fe400000010ff */
[----:B------:R-:W-:Y:S01]  /*4980*/  F2FP.BF16.F32.PACK_AB R11, R21, R20 ;  /* 0x00000014150b723e */ /* 0x000fe200000010ff */
[----:B------:R-:W-:Y:S01]  /*4990*/  FMUL2 R18, R18.F32x2.HI_LO, R48.F32x2.HI_LO ;  /* 0x000000301212724a */ /* 0x000fe20000000000 */
[----:B------:R-:W-:Y:S02]  /*49a0*/  FMNMX.NAN R28, |R91|, |R13|, !PT ;  /* 0x4000000d5b1c7209 */ /* 0x000fe40007820200 */
[----:B------:R-:W-:Y:S01]  /*49b0*/  MUFU.RCP R14, R14 ;  /* 0x0000000e000e7308 */ /* 0x000fe20000001000 */
[----:B------:R-:W-:Y:S01]  /*49c0*/  FMUL2 R22, R18.F32x2.HI_LO, R125.F32 ;  /* 0x0000007d1216724a */ /* 0x000fe20001000000 */
[----:B------:R-:W-:-:S02]  /*49d0*/  F2FP.BF16.F32.PACK_AB R5, R13, R12 ;  /* 0x0000000c0d05723e */ /* 0x000fc400000010ff */
[----:B------:R-:W-:Y:S02]  /*49e0*/  FMNMX.NAN R29, |R90|, |R12|, !PT ;  /* 0x4000000c5a1d7209 */ /* 0x000fe40007820200 */
[----:B------:R-:W-:Y:S02]  /*49f0*/  F2FP.BF16.F32.PACK_AB R12, R101, R100 ;  /* 0x00000064650c723e */ /* 0x000fe400000010ff */
[----:B------:R-:W2:Y:S01]  /*4a00*/  MUFU.RCP R15, R15 ;  /* 0x0000000f000f7308 */ /* 0x000ea20000001000 */
[----:B-1----:R-:W-:Y:S01]  /*4a10*/  FMUL2 R16, R16.F32x2.HI_LO, R84.F32x2.HI_LO ;  /* 0x000000541010724a */ /* 0x002fe20000000000 */
[----:B------:R-:W-:Y:S02]  /*4a20*/  F2FP.BF16.F32.PACK_AB R13, R99, R98 ;  /* 0x00000062630d723e */ /* 0x000fe400000010ff */
[----:B------:R-:W-:Y:S01]  /*4a30*/  F2FP.BF16.F32.PACK_AB R8, R93, R92 ;  /* 0x0000005c5d08723e */ /* 0x000fe200000010ff */
[----:B------:R-:W-:Y:S01]  /*4a40*/  FMUL2 R16, R16.F32x2.HI_LO, R54.F32x2.HI_LO ;  /* 0x000000361010724a */ /* 0x000fe20000000000 */
[----:B------:R-:W-:-:S02]  /*4a50*/  F2FP.BF16.F32.PACK_AB R9, R91, R90 ;  /* 0x0000005a5b09723e */ /* 0x000fc400000010ff */
[----:B------:R-:W-:Y:S01]  /*4a60*/  F2FP.BF16.F32.PACK_AB R19, R59, R58 ;  /* 0x0000003a3b13723e */ /* 0x000fe200000010ff */
[----:B------:R-:W-:Y:S01]  /*4a70*/  FMUL2 R20, R16.F32x2.HI_LO, R125.F32 ;  /* 0x0000007d1014724a */ /* 0x000fe20001000000 */
[----:B------:R-:W-:Y:S02]  /*4a80*/  F2FP.BF16.F32.PACK_AB R16, R23, R22 ;  /* 0x000000161710723e */ /* 0x000fe400000010ff */
[----:B------:R-:W-:Y:S02]  /*4a90*/  FMNMX3.NAN R26, |R101|, |R23|, R26, !PT ;  /* 0x40000017651a7276 */ /* 0x000fe4000782021a */
[----:B------:R-:W-:Y:S02]  /*4aa0*/  F2FP.BF16.F32.PACK_AB R17, R21, R20 ;  /* 0x000000141511723e */ /* 0x000fe400000010ff */
[----:B------:R-:W-:Y:S01]  /*4ab0*/  FMNMX3.NAN R28, |R99|, |R21|, R28, !PT ;  /* 0x40000015631c7276 */ /* 0x000fe2000782021c */
[----:B--2---:R-:W-:Y:S01]  /*4ac0*/  FMUL2 R14, R14.F32x2.HI_LO, R24.F32x2.HI_LO ;  /* 0x000000180e0e724a */ /* 0x004fe20000000000 */
[----:B------:R-:W-:Y:S01]  /*4ad0*/  FMNMX3.NAN R29, |R98|, |R20|, R29, !PT ;  /* 0x40000014621d7276 */ /* 0x000fe2000782021d */
[----:B------:R-:W-:Y:S01]  /*4ae0*/  FMUL2 R24, R94.F32x2.HI_LO, R42.F32x2.HI_LO ;  /* 0x0000002a5e18724a */ /* 0x000fe20000000000 */
[----:B------:R-:W-:Y:S01]  /*4af0*/  FMNMX3.NAN R27, |R100|, |R22|, R27, !PT ;  /* 0x40000016641b7276 */ /* 0x000fe2000782021b */
[----:B------:R-:W-:Y:S01]  /*4b00*/  FMUL2 R52, R14.F32x2.HI_LO, R52.F32x2.HI_LO ;  /* 0x000000340e34724a */ /* 0x000fe20000000000 */
[----:B------:R-:W-:Y:S01]  /*4b10*/  F2FP.BF16.F32.PACK_AB R14, R3, R2 ;  /* 0x00000002030e723e */ /* 0x000fe200000010ff */
[----:B------:R-:W-:-:S02]  /*4b20*/  FMUL2 R24, R24.F32x2.HI_LO, R125.F32 ;  /* 0x0000007d1818724a */ /* 0x000fc40001000000 */
[----:B------:R-:W-:-:S03]  /*4b30*/  FMUL2 R52, R52.F32x2.HI_LO, R125.F32 ;  /* 0x0000007d3434724a */ /* 0x000fc60001000000 */
[----:B------:R-:W-:Y:S02]  /*4b40*/  F2FP.BF16.F32.PACK_AB R15, R25, R24 ;  /* 0x00000018190f723e */ /* 0x000fe400000010ff */
[----:B------:R-:W-:Y:S02]  /*4b50*/  F2FP.BF16.F32.PACK_AB R18, R53, R52 ;  /* 0x000000343512723e */ /* 0x000fe400000010ff */
[----:B------:R-:W-:Y:S01]  /*4b60*/  FMNMX3.NAN R25, |R25|, |R59|, R32, !PT ;  /* 0x4000003b19197276 */ /* 0x000fe20007820220 */
[----:B------:R1:W-:Y:S01]  /*4b70*/  STS.128 [R119], R12 ;  /* 0x0000000c77007388 */ /* 0x0003e20000000c00 */
[----:B------:R-:W-:Y:S02]  /*4b80*/  FMNMX3.NAN R24, |R24|, |R58|, R33, !PT ;  /* 0x4000003a18187276 */ /* 0x000fe40007820221 */
[----:B------:R-:W-:Y:S01]  /*4b90*/  FMNMX3.NAN R3, |R3|, |R53|, R30, !PT ;  /* 0x4000003503037276 */ /* 0x000fe2000782021e */
[----:B------:R1:W-:Y:S01]  /*4ba0*/  STS.128 [R120], R8 ;  /* 0x0000000878007388 */ /* 0x0003e20000000c00 */
[----:B------:R-:W-:-:S02]  /*4bb0*/  FMNMX3.NAN R2, |R2|, |R52|, R31, !PT ;  /* 0x4000003402027276 */ /* 0x000fc4000782021f */
[----:B------:R-:W-:Y:S01]  /*4bc0*/  FMNMX.NAN R25, R28, R25, !PT ;  /* 0x000000191c197209 */ /* 0x000fe20007820000 */
[----:B------:R1:W-:Y:S01]  /*4bd0*/  STS.128 [R121], R16 ;  /* 0x0000001079007388 */ /* 0x0003e20000000c00 */
[----:B------:R-:W-:Y:S02]  /*4be0*/  FMNMX.NAN R24, R29, R24, !PT ;  /* 0x000000181d187209 */ /* 0x000fe40007820000 */
[----:B------:R-:W-:Y:S01]  /*4bf0*/  FMNMX3.NAN R3, R26, R3, R25, !PT ;  /* 0x000000031a037276 */ /* 0x000fe20007820019 */
[----:B------:R1:W-:Y:S01]  /*4c00*/  STS.128 [R122], R4 ;  /* 0x000000047a007388 */ /* 0x0003e20000000c00 */
[----:B------:R-:W-:Y:S01]  /*4c10*/  FMNMX3.NAN R2, R27, R2, R24, !PT ;  /* 0x000000021b027276 */ /* 0x000fe20007820018 */
[----:B------:R2:W-:Y:S06]  /*4c20*/  MEMBAR.ALL.CTA ;  /* 0x0000000000007992 */ /* 0x0005ec0000008000 */
[----:B--2---:R-:W2:Y:S01]  /*4c30*/  FENCE.VIEW.ASYNC.S ;  /* 0x00000000000073c6 */ /* 0x004ea20000000000 */
[----:B------:R-:W-:-:S04]  /*4c40*/  FMNMX3.NAN R2, R2, R3, RZ, !PT ;  /* 0x0000000302027276 */ /* 0x000fc800078200ff */
[----:B------:R-:W-:Y:S01]  /*4c50*/  FMNMX R133, R2, R133, !PT ;  /* 0x0000008502857209 */ /* 0x000fe20007800000 */
[----:B--2---:R-:W-:Y:S06]  /*4c60*/  BAR.SYNC.DEFER_BLOCKING 0x2, 0x80 ;  /* 0x0082000000007b1d */ /* 0x004fec0000010000 */
[----:B------:R-:W-:Y:S05]  /*4c70*/  @P2 BRA `(.L_x_71) ;  /* 0x0000000000442947 */ /* 0x000fea0003800000 */
[----:B------:R-:W-:Y:S01]  /*4c80*/  IMAD R88, R89, 0x4, R88 ;  /* 0x0000000459587824 */ /* 0x000fe200078e0258 */
[----:B------:R-:W-:Y:S01]  /*4c90*/  UIADD3 UR10, UP0, UPT, UR8, 0x2c0, URZ ;  /* 0x000002c0080a7890 */ /* 0x000fe2000ff1e0ff */
[----:B------:R-:W-:Y:S02]  /*4ca0*/  PLOP3.LUT P0, PT, PT, PT, PT, 0x80, 0x8 ;  /* 0x000000000008781c */ /* 0x000fe40003f0f070 */
[----:B------:R-:W-:Y:S01]  /*4cb0*/  IADD3 R2, PT, PT, R87, 0x4400, RZ ;  /* 0x0000440057027810 */ /* 0x000fe20007ffe0ff */
[----:B------:R-:W-:Y:S01]  /*4cc0*/  IMAD.SHL.U32 R88, R88, 0x20, RZ ;  /* 0x0000002058587824 */ /* 0x000fe200078e00ff */
[----:B------:R-:W-:-:S12]  /*4cd0*/  UIADD3.X UR11, UPT, UPT, URZ, UR9, URZ, UP0, !UPT ;  /* 0x00000009ff0b7290 */ /* 0x000fd800087fe4ff */
.L_x_72:
        /* <DEDUP_REMOVED lines=9> */
[----:B--2---:R-:W-:Y:S05]  /*4d70*/  @P0 BRA.U.ANY `(.L_x_72) ;  /* 0xfffffffd00d80947 */ /* 0x004fea000393ffff */
[----:B------:R0:W-:Y:S02]  /*4d80*/  UTMACMDFLUSH ;  /* 0x00000000000079b7 */ /* 0x0001e40000000000 */
.L_x_71:
[----:B------:R-:W-:Y:S01]  /*4d90*/  BAR.SYNC.DEFER_BLOCKING 0x2, 0x80 ;  /* 0x0082000000007b1d */ /* 0x000fe20000010000 */
[----:B------:R-:W-:Y:S02]  /*4da0*/  IADD3 R131, PT, PT, R131, 0x1, RZ ;  /* 0x0000000183837810 */ /* 0x000fe40007ffe0ff */
[----:B------:R-:W-:-:S03]  /*4db0*/  IADD3 R132, PT, PT, R132, -0x1, RZ ;  /* 0xffffffff84847810 */ /* 0x000fc60007ffe0ff */
[----:B------:R-:W-:Y:S05]  /*4dc0*/  @!P3 BRA `(.L_x_73) ;  /* 0xffffffe800e4b947 */ /* 0x000fea000383ffff */
[-C--:B------:R-:W-:Y:S01]  /*4dd0*/  LEA R3, R110, R87.reuse, 0x3 ;  /* 0x000000576e037211 */ /* 0x080fe200078e18ff */
[----:B------:R-:W-:Y:S01]  /*4de0*/  BSSY B0, `(.L_x_74) ;  /* 0x0000005000007945 */ /* 0x000fe20003800000 */
[----:B-1----:R-:W-:Y:S02]  /*4df0*/  SHF.L.U32 R4, R108, 0x1f, RZ ;  /* 0x0000001f6c047819 */ /* 0x002fe400000006ff */
[----:B------:R-:W-:Y:S02]  /*4e00*/  LEA R91, R110, R87, 0x4 ;  /* 0x000000576e5b7211 */ /* 0x000fe400078e20ff */
[----:B------:R-:W1:Y:S02]  /*4e10*/  SYNCS.PHASECHK.TRANS64.TRYWAIT P0, [R3+URZ+0x70], R4 ;  /* 0x00007004030075a7 */ /* 0x000e6400080011ff */
[----:B-1----:R-:W-:Y:S05]  /*4e20*/  @!P0 BRA `(.L_x_75) ;  /* 0x0000000c00448947 */ /* 0x002fea0003800000 */
.L_x_111:
[----:B------:R-:W-:Y:S05]  /*4e30*/  BSYNC B0 ;  /* 0x0000000000007941 */ /* 0x000fea0003800000 */
.L_x_74:
[----:B------:R-:W2:Y:S01]  /*4e40*/  LDS.128 R88, [R91+0x38810] ;  /* 0x038810005b587984 */ /* 0x000ea20000000c00 */
[----:B------:R-:W-:Y:S01]  /*4e50*/  CREDUX.MAXABS.F32.NAN UR4, R133 ;  /* 0x00000000850472cc */ /* 0x000fe20000006400 */
[----:B------:R-:W-:Y:S01]  /*4e60*/  BSSY.RECONVERGENT B0, `(.L_x_76) ;  /* 0x0000015000007945 */ /* 0x000fe20003800200 */
[----:B------:R-:W-:Y:S01]  /*4e70*/  ISETP.NE.AND P0, PT, R105, RZ, PT ;  /* 0x000000ff6900720c */ /* 0x000fe20003f05270 */
[----:B------:R3:W-:Y:S06]  /*4e80*/  MEMBAR.ALL.CTA ;  /* 0x0000000000007992 */ /* 0x0007ec0000008000 */
[----:B---3--:R-:W3:Y:S01]  /*4e90*/  FENCE.VIEW.ASYNC.S ;  /* 0x00000000000073c6 */ /* 0x008ee20000000000 */
[----:B------:R-:W-:-:S03]  /*4ea0*/  VIADD R110, R110, 0x1 ;  /* 0x000000016e6e7836 */ /* 0x000fc60000000000 */
[----:B------:R-:W-:Y:S01]  /*4eb0*/  IMAD.U32 R2, RZ, RZ, UR4 ;  /* 0x00000004ff027e24 */ /* 0x000fe2000f8e00ff */
[----:B---3--:R3:W-:Y:S04]  /*4ec0*/  SYNCS.ARRIVE.TRANS64.ART0 RZ, [R3+URZ+0x80], R0 ;  /* 0x0000800003ff79a7 */ /* 0x0087e800085000ff */
[----:B------:R3:W-:Y:S01]  /*4ed0*/  @!P0 STS [R123+0x38800], R2 ;  /* 0x038800027b008388 */ /* 0x0007e20000000800 */
[----:B------:R-:W-:Y:S01]  /*4ee0*/  BAR.SYNC.DEFER_BLOCKING 0x2, 0x80 ;  /* 0x0082000000007b1d */ /* 0x000fe20000010000 */
[----:B------:R-:W-:-:S13]  /*4ef0*/  LOP3.LUT P0, RZ, R126, R105, RZ, 0xfc, !PT ;  /* 0x000000697eff7212 */ /* 0x000fda000780fcff */
[----:B------:R-:W-:Y:S05]  /*4f00*/  @P0 BRA `(.L_x_77) ;  /* 0x0000000000280947 */ /* 0x000fea0003800000 */
[----:B------:R-:W-:Y:S01]  /*4f10*/  IMAD.U32 R86, RZ, RZ, UR7 ;  /* 0x00000007ff567e24 */ /* 0x000fe2000f8e00ff */
[----:B------:R-:W-:Y:S01]  /*4f20*/  MOV R87, 0x400 ;  /* 0x0000040000577802 */ /* 0x000fe20000000f00 */
[----:B------:R-:W4:Y:S03]  /*4f30*/  LDCU.64 UR4, c[0x0][0x740] ;  /* 0x0000e800ff0477ac */ /* 0x000f260008000a00 */
[----:B------:R-:W-:-:S05]  /*4f40*/  LEA R87, R86, R87, 0x18 ;  /* 0x0000005756577211 */ /* 0x000fca00078ec0ff */
[----:B-1----:R-:W1:Y:S01]  /*4f50*/  LDS.128 R4, [R87+0x38800] ;  /* 0x0388000057047984 */ /* 0x002e620000000c00 */
[----:B---34-:R-:W-:-:S04]  /*4f60*/  LEA R2, P0, R103, UR4, 0x2 ;  /* 0x0000000467027c11 */ /* 0x018fc8000f8010ff */
[----:B------:R-:W-:Y:S02]  /*4f70*/  LEA.HI.X R3, R103, UR5, R102, 0x2, P0 ;  /* 0x0000000567037c11 */ /* 0x000fe400080f1466 */
[----:B-1----:R-:W-:-:S04]  /*4f80*/  FMNMX3 R4, R4, RZ, R5, !PT ;  /* 0x000000ff04047276 */ /* 0x002fc80007800005 */
[----:B------:R-:W-:-:S05]  /*4f90*/  FMNMX3 R7, R4, R6, R7, !PT ;  /* 0x0000000604077276 */ /* 0x000fca0007800007 */
[----:B------:R4:W-:Y:S02]  /*4fa0*/  REDG.E.MAX.S32.STRONG.GPU desc[UR30][R2.64], R7 ;  /* 0x000000070200798e */ /* 0x0009e4000d12e31e */
.L_x_77:
[----:B------:R-:W-:Y:S05]  /*4fb0*/  BSYNC.RECONVERGENT B0 ;  /* 0x0000000000007941 */ /* 0x000fea0003800200 */
.L_x_76:
[----:B--2---:R-:W-:Y:S02]  /*4fc0*/  ISETP.NE.AND P0, PT, R91, 0x1, PT ;  /* 0x000000015b00780c */ /* 0x004fe40003f05270 */
[----:B------:R-:W-:-:S04]  /*4fd0*/  ISETP.NE.AND P1, PT, R110, 0x2, PT ;  /* 0x000000026e00780c */ /* 0x000fc80003f25270 */
[----:B-1-34-:R-:W-:Y:S02]  /*4fe0*/  SEL R3, RZ, 0x1, P1 ;  /* 0x00000001ff037807 */ /* 0x01afe40000800000 */
[----:B------:R-:W-:Y:S02]  /*4ff0*/  SEL R110, R110, RZ, P1 ;  /* 0x000000ff6e6e7207 */ /* 0x000fe40000800000 */
[----:B------:R-:W-:-:S03]  /*5000*/  LOP3.LUT R108, R108, R3, RZ, 0x3c, !PT ;  /* 0x000000036c6c7212 */ /* 0x000fc600078e3cff */
[----:B------:R-:W-:Y:S05]  /*5010*/  @!P0 BRA `(.L_x_78) ;  /* 0xffffffe400ec8947 */ /* 0x000fea000383ffff */
.L_x_65:
[----:B------:R-:W-:-:S13]  /*5020*/  ISETP.NE.AND P0, PT, R126, RZ, PT ;  /* 0x000000ff7e00720c */ /* 0x000fda0003f05270 */
[----:B------:R-:W-:Y:S05]  /*5030*/  @P0 BRA `(.L_x_79) ;  /* 0x0000000000200947 */ /* 0x000fea0003800000 */
[----:B------:R-:W2:Y:S01]  /*5040*/  S2UR UR4, SR_CgaCtaId ;  /* 0x00000000000479c3 */ /* 0x000ea20000008800 */
[----:B------:R-:W-:Y:S01]  /*5050*/  ELECT P1, URZ, PT ;  /* 0x0000000000ff782f */ /* 0x000fe20003820000 */
[----:B------:R-:W-:-:S06]  /*5060*/  IMAD.MOV.U32 R2, RZ, RZ, 0x1 ;  /* 0x00000001ff027424 */ /* 0x000fcc00078e00ff */
[----:B------:R-:W-:Y:S06]  /*5070*/  UVIRTCOUNT.DEALLOC.SMPOOL 0x80 ;  /* 0x000000800000784c */ /* 0x000fec0000000000 */
[----:B------:R-:W-:Y:S01]  /*5080*/  @P1 MOV R3, 0x40 ;  /* 0x0000004000031802 */ /* 0x000fe20000000f00 */
[----:B--2---:R-:W-:-:S05]  /*5090*/  @P1 IMAD.U32 R86, RZ, RZ, UR4 ;  /* 0x00000004ff561e24 */ /* 0x004fca000f8e00ff */
[----:B------:R-:W-:-:S05]  /*50a0*/  @P1 LEA R3, R86, R3, 0x18 ;  /* 0x0000000356031211 */ /* 0x000fca00078ec0ff */
[----:B------:R2:W-:Y:S02]  /*50b0*/  @P1 STS.U8 [R3], R2 ;  /* 0x0000000203001388 */ /* 0x0005e40000000000 */
.L_x_79:
[----:B------:R-:W-:Y:S06]  /*50c0*/  BAR.SYNC.DEFER_BLOCKING 0x2, 0x80 ;  /* 0x0082000000007b1d */ /* 0x000fec0000010000 */
[----:B------:R-:W-:Y:S05]  /*50d0*/  @P0 BRA `(.L_x_80) ;  /* 0x0000000000d80947 */ /* 0x000fea0003800000 */
[----:B--2---:R-:W-:Y:S01]  /*50e0*/  VIADD R3, R87, 0x90 ;  /* 0x0000009057037836 */ /* 0x004fe20000000000 */
[----:B------:R-:W-:Y:S01]  /*50f0*/  LOP3.LUT R86, R86, 0x1, RZ, 0x3c, !PT ;  /* 0x0000000156567812 */ /* 0x000fe200078e3cff */
[----:B------:R-:W-:Y:S03]  /*5100*/  BSSY B0, `(.L_x_81) ;  /* 0x0000005000007945 */ /* 0x000fe60003800000 */
[----:B------:R-:W-:-:S04]  /*5110*/  PRMT R3, R86, 0x654, R3 ;  /* 0x0000065456037816 */ /* 0x000fc80000000003 */
[----:B------:R2:W-:Y:S01]  /*5120*/  SYNCS.ARRIVE.TRANS64.RED.ART0 RZ, [R3+URZ], R0 ;  /* 0x0000000003ff79a7 */ /* 0x0005e200085004ff */
[----:B------:R-:W3:Y:S02]  /*5130*/  SYNCS.PHASECHK.TRANS64.TRYWAIT P0, [R87+URZ+0x90], RZ ;  /* 0x000090ff570075a7 */ /* 0x000ee400080011ff */
[----:B--23--:R-:W-:Y:S05]  /*5140*/  @!P0 BRA `(.L_x_82) ;  /* 0x0000000800948947 */ /* 0x00cfea0003800000 */
.L_x_112:
[----:B------:R-:W-:Y:S05]  /*5150*/  BSYNC B0 ;  /* 0x0000000000007941 */ /* 0x000fea0003800000 */
.L_x_81:
[----:B------:R-:W3:Y:S01]  /*5160*/  S2UR UR5, SR_CgaCtaId ;  /* 0x00000000000579c3 */ /* 0x000ee20000008800 */
[----:B------:R-:W-:Y:S01]  /*5170*/  NOP ;  /* 0x0000000000007918 */ /* 0x000fe20000000000 */
[----:B------:R-:W-:Y:S01]  /*5180*/  UMOV UR4, 0x50 ;  /* 0x0000005000047882 */ /* 0x000fe20000000000 */
[----:B------:R-:W-:Y:S01]  /*5190*/  LOP3.LUT R4, R124, 0xffff, RZ, 0xc0, !PT ;  /* 0x0000ffff7c047812 */ /* 0x000fe200078ec0ff */
[----:B------:R-:W-:-:S03]  /*51a0*/  IMAD.MOV.U32 R3, RZ, RZ, 0xffff ;  /* 0x0000ffffff037424 */ /* 0x000fc600078e00ff */
[----:B------:R-:W-:-:S04]  /*51b0*/  SHF.R.U32.HI R4, RZ, 0x5, R4 ;  /* 0x00000005ff047819 */ /* 0x000fc80000011604 */
[----:B------:R-:W-:Y:S01]  /*51c0*/  SHF.L.U32 R3, R3, R4, RZ ;  /* 0x0000000403037219 */ /* 0x000fe200000006ff */
[----:B------:R-:W-:-:S05]  /*51d0*/  VIADD R5, R4, 0x10 ;  /* 0x0000001004057836 */ /* 0x000fca0000000000 */
[----:B------:R-:W-:Y:S01]  /*51e0*/  SHF.L.U32 R0, R0, R5, RZ ;  /* 0x0000000500007219 */ /* 0x000fe200000006ff */
[----:B---3--:R-:W-:-:S03]  /*51f0*/  ULEA UR5, UR5, UR4, 0x18 ;  /* 0x0000000405057291 */ /* 0x008fc6000f8ec0ff */
[----:B------:R-:W-:-:S04]  /*5200*/  LOP3.LUT R5, R0, R3, RZ, 0xfc, !PT ;  /* 0x0000000300057212 */ /* 0x000fc800078efcff */
[C---:B------:R-:W-:Y:S02]  /*5210*/  LOP3.LUT R3, R5.reuse, 0xffff, RZ, 0xc0, !PT ;  /* 0x0000ffff05037812 */ /* 0x040fe400078ec0ff */
[----:B------:R-:W3:Y:S02]  /*5220*/  LDS R2, [UR5] ;  /* 0x00000005ff027984 */ /* 0x000ee40008000800 */
[----:B---3--:R-:W-:-:S04]  /*5230*/  LOP3.LUT R0, R5, 0xffff, R2, 0x80, !PT ;  /* 0x0000ffff05007812 */ /* 0x008fc800078e8002 */
[----:B------:R-:W-:-:S13]  /*5240*/  ISETP.NE.AND P0, PT, R0, R3, PT ;  /* 0x000000030000720c */ /* 0x000fda0003f05270 */
[----:B------:R-:W-:Y:S05]  /*5250*/  @P0 BRA `(.L_x_83) ;  /* 0x00000000006c0947 */ /* 0x000fea0003800000 */
[----:B------:R-:W-:Y:S02]  /*5260*/  SHF.R.U32.HI R0, RZ, 0x10, R2 ;  /* 0x00000010ff007819 */ /* 0x000fe40000011602 */
[----:B------:R-:W-:-:S04]  /*5270*/  SHF.R.U32.HI R3, RZ, 0x10, R5 ;  /* 0x00000010ff037819 */ /* 0x000fc80000011605 */
[----:B------:R-:W-:-:S04]  /*5280*/  LOP3.LUT R0, R0, R3, RZ, 0xc0, !PT ;  /* 0x0000000300007212 */ /* 0x000fc800078ec0ff */
[----:B------:R-:W-:-:S13]  /*5290*/  ISETP.NE.AND P0, PT, R0, R3, PT ;  /* 0x000000030000720c */ /* 0x000fda0003f05270 */
[----:B------:R-:W-:Y:S05]  /*52a0*/  @P0 BRA `(.L_x_84) ;  /* 0x00000000004c0947 */ /* 0x000fea0003800000 */
[----:B------:R-:W-:Y:S02]  /*52b0*/  R2UR UR4, R5 ;  /* 0x00000000050472ca */ /* 0x000fe400000e0000 */
[----:B------:R-:W-:Y:S02]  /*52c0*/  ELECT P0, URZ, PT ;  /* 0x0000000000ff782f */ /* 0x000fe40003800000 */
[----:B------:R-:W-:-:S09]  /*52d0*/  PLOP3.LUT P1, PT, PT, PT, PT, 0x8, 0x80 ;  /* 0x000000000080781c */ /* 0x000fd20003f2e170 */
[----:B------:R-:W-:Y:S02]  /*52e0*/  ULOP3.LUT UR4, URZ, UR4, URZ, 0x33, !UPT ;  /* 0x00000004ff047292 */ /* 0x000fe4000f8e33ff */
[----:B------:R-:W-:-:S10]  /*52f0*/  VOTEU.ANY UP0, P0 ;  /* 0x0000000000ff7886 */ /* 0x000fd40000000100 */
.L_x_85:
[----:B------:R-:W-:Y:S01]  /*5300*/  @P0 ELECT P1, URZ, PT ;  /* 0x0000000000ff082f */ /* 0x000fe20003820000 */
[----:B------:R3:W-:-:S12]  /*5310*/  @UP0 UTCATOMSWS.AND URZ, UR4 ;  /* 0x0000000400ff09e3 */ /* 0x0007d80008000000 */
[----:B------:R-:W-:Y:S02]  /*5320*/  @P1 PLOP3.LUT P0, PT, P1, PT, PT, 0x8, 0x80 ;  /* 0x000000000080181c */ /* 0x000fe40000f0e170 */
[----:B------:R-:W-:-:S11]  /*5330*/  PLOP3.LUT P1, PT, PT, PT, PT, 0x8, 0x80 ;  /* 0x000000000080781c */ /* 0x000fd60003f2e170 */
[----:B---3--:R-:W-:Y:S05]  /*5340*/  @P0 BRA.U.ANY `(.L_x_85) ;  /* 0xfffffffd00ec0947 */ /* 0x008fea000393ffff */
[----:B------:R-:W3:Y:S01]  /*5350*/  S2R R2, SR_LANEID ;  /* 0x0000000000027919 */ /* 0x000ee20000000000 */
[----:B------:R-:W-:Y:S01]  /*5360*/  IMAD.U32 R0, RZ, RZ, UR4 ;  /* 0x00000004ff007e24 */ /* 0x000fe2000f8e00ff */
[----:B------:R-:W-:Y:S02]  /*5370*/  VOTEU.ANY UR6, UPT, PT ;  /* 0x0000000000067886 */ /* 0x000fe400038e0100 */
[----:B------:R-:W-:Y:S01]  /*5380*/  UFLO.U32 UR6, UR6 ;  /* 0x00000006000672bd */ /* 0x000fe200080e0000 */
[----:B------:R-:W5:Y:S05]  /*5390*/  REDUX UR4, R0 ;  /* 0x00000000000473c4 */ /* 0x000f6a0000000000 */
[----:B---3--:R-:W-:-:S02]  /*53a0*/  ISETP.EQ.U32.AND P0, PT, R2, UR6, PT ;  /* 0x0000000602007c0c */ /* 0x008fc4000bf02070 */
[----:B-----5:R-:W-:-:S11]  /*53b0*/  MOV R2, UR4 ;  /* 0x0000000400027c02 */ /* 0x020fd60008000f00 */
[----:B------:R3:W-:Y:S01]  /*53c0*/  @P0 ATOMS.AND RZ, [UR5], R2 ;  /* 0x00000002ffff098c */ /* 0x0007e2000a800005 */
[----:B------:R-:W-:Y:S05]  /*53d0*/  BRA `(.L_x_86) ;  /* 0x0000000000147947 */ /* 0x000fea0003800000 */
.L_x_84:
[----:B------:R-:W-:Y:S02]  /*53e0*/  MOV R2, 0x5400 ;  /* 0x0000540000027802 */ /* 0x000fe40000000f00 */
[----:B-12-4-:R-:W-:Y:S05]  /*53f0*/  CALL.REL.NOINC `($__internal_0_$__cuda_sm10x_tcgen05_guardrail_trap_col_being_dealloced_not_returned_by_alloc) ;  /* 0x0000000400fc7944 */ /* 0x016fea0003c00000 */
[----:B------:R-:W-:Y:S05]  /*5400*/  BRA `(.L_x_86) ;  /* 0x0000000000087947 */ /* 0x000fea0003800000 */
.L_x_83:
[----:B------:R-:W-:Y:S02]  /*5410*/  MOV R2, 0x5430 ;  /* 0x0000543000027802 */ /* 0x000fe40000000f00 */
[----:B-12-4-:R-:W-:Y:S05]  /*5420*/  CALL.REL.NOINC `($__internal_2_$__cuda_sm10x_tcgen05_guardrail_trap_unallocated_columns_being_dealloced) ;  /* 0x0000000800087944 */ /* 0x016fea0003c00000 */
.L_x_86:
[----:B------:R-:W-:Y:S01]  /*5430*/  NOP ;  /* 0x0000000000007918 */ /* 0x000fe20000000000 */
.L_x_80:
[----:B------:R-:W-:Y:S01]  /*5440*/  ISETP.NE.AND P0, PT, R126, RZ, PT ;  /* 0x000000ff7e00720c */ /* 0x000fe20003f05270 */
[----:B------:R-:W-:-:S04]  /*5450*/  DEPBAR.LE SB0, 0x0 ;  /* 0x000080000000791a */ /* 0x000fc80000000000 */
[----:B------:R-:W-:-:S08]  /*5460*/  DEPBAR.LE SB0, 0x0 ;  /* 0x000080000000791a */ /* 0x000fd00000000000 */
[----:B------:R-:W-:Y:S05]  /*5470*/  @P0 BRA `(.L_x_51) ;  /* 0x0000000000200947 */ /* 0x000fea0003800000 */
[----:B------:R-:W-:Y:S01]  /*5480*/  ELECT P0, URZ, PT ;  /* 0x0000000000ff782f */ /* 0x000fe20003800000 */
[----:B------:R-:W-:-:S12]  /*5490*/  IMAD.MOV.U32 R0, RZ, RZ, 0x20 ;  /* 0x00000020ff007424 */ /* 0x000fd800078e00ff */
[----:B--23--:R-:W-:-:S04]  /*54a0*/  @P0 IADD3 R2, PT, PT, -R0, 0x100000, RZ ;  /* 0x0010000000020810 */ /* 0x00cfc80007ffe1ff */
[C---:B------:R-:W-:Y:S02]  /*54b0*/  @P0 SHF.L.U32 R3, R2.reuse, 0xb, RZ ;  /* 0x0000000b02030819 */ /* 0x040fe400000006ff */
[----:B------:R-:W-:-:S05]  /*54c0*/  @P0 SHF.L.U32 R2, R2, 0x1, RZ ;  /* 0x0000000102020819 */ /* 0x000fca00000006ff */
[----:B------:R2:W-:Y:S04]  /*54d0*/  @P0 STS.64 [R87+URZ+0x90], R2 ;  /* 0x0000900257000988 */ /* 0x0005e80008000aff */
[----:B------:R-:W3:Y:S02]  /*54e0*/  FENCE.VIEW.ASYNC.S ;  /* 0x00000000000073c6 */ /* 0x000ee40000000000 */
[----:B---3--:R-:W3:Y:S02]  /*54f0*/  SYNCS.CCTL.IVALL ;  /* 0x00000000000079b1 */ /* 0x008ee40000000000 */
.L_x_51:
[----:B---3--:R-:W-:Y:S01]  /*5500*/  NOP ;  /* 0x0000000000007918 */ /* 0x008fe20000000000 */
[----:B-12---:R-:W-:Y:S05]  /*5510*/  EXIT ;  /* 0x000000000000794d */ /* 0x006fea0003800000 */
.L_x_21:
[----:B------:R-:W-:-:S07]  /*5520*/  MOV R20, R21 ;  /* 0x0000001500147202 */ /* 0x000fce0000000f00 */
.L_x_87:
[----:B----4-:R4:W3:Y:S02]  /*5530*/  SYNCS.PHASECHK.TRANS64.TRYWAIT P0, [R14+URZ+0x80], R21 ;  /* 0x000080150e0075a7 */ /* 0x0108e400080011ff */
[----:B---3--:R-:W-:Y:S05]  /*5540*/  @!P0 NANOSLEEP.SYNCS 0x989680 ;  /* 0x009896800000895d */ /* 0x008fea0003900000 */
[----:B------:R-:W3:Y:S02]  /*5550*/  @!P0 SYNCS.PHASECHK.TRANS64 P0, [R14+URZ+0x80], R21 ;  /* 0x000080150e0085a7 */ /* 0x000ee400080010ff */
[----:B---3--:R-:W-:Y:S05]  /*5560*/  @!P0 BRA `(.L_x_87) ;  /* 0xfffffffc00f08947 */ /* 0x008fea000383ffff */
[----:B------:R-:W-:Y:S05]  /*5570*/  BRA `(.L_x_88) ;  /* 0xffffffb800847947 */ /* 0x000fea000383ffff */
.L_x_23:
[----:B------:R-:W-:-:S07]  /*5580*/  MOV R7, R6 ;  /* 0x0000000600077202 */ /* 0x000fce0000000f00 */
.L_x_89:
[----:B--2---:R2:W3:Y:S02]  /*5590*/  SYNCS.PHASECHK.TRANS64.TRYWAIT P0, [R2+URZ+0x80], R7 ;  /* 0x00008007020075a7 */ /* 0x0044e400080011ff */
[----:B---3--:R-:W-:Y:S05]  /*55a0*/  @!P0 NANOSLEEP.SYNCS 0x989680 ;  /* 0x009896800000895d */ /* 0x008fea0003900000 */
[----:B------:R-:W3:Y:S02]  /*55b0*/  @!P0 SYNCS.PHASECHK.TRANS64 P0, [R2+URZ+0x80], R7 ;  /* 0x00008007020085a7 */ /* 0x000ee400080010ff */
[----:B---3--:R-:W-:Y:S05]  /*55c0*/  @!P0 BRA `(.L_x_89) ;  /* 0xfffffffc00f08947 */ /* 0x008fea000383ffff */
[----:B------:R-:W-:Y:S05]  /*55d0*/  BRA `(.L_x_90) ;  /* 0xffffffbc00307947 */ /* 0x000fea000383ffff */
.L_x_24:
[----:B------:R-:W-:-:S07]  /*55e0*/  MOV R9, R8 ;  /* 0x0000000800097202 */ /* 0x000fce0000000f00 */
.L_x_91:
[----:B--2---:R2:W3:Y:S02]  /*55f0*/  SYNCS.PHASECHK.TRANS64.TRYWAIT P0, [R3+URZ+0x80], R9 ;  /* 0x00008009030075a7 */ /* 0x0044e400080011ff */
[----:B---3--:R-:W-:Y:S05]  /*5600*/  @!P0 NANOSLEEP.SYNCS 0x989680 ;  /* 0x009896800000895d */ /* 0x008fea0003900000 */
[----:B------:R-:W3:Y:S02]  /*5610*/  @!P0 SYNCS.PHASECHK.TRANS64 P0, [R3+URZ+0x80], R9 ;  /* 0x00008009030085a7 */ /* 0x000ee400080010ff */
[----:B---3--:R-:W-:Y:S05]  /*5620*/  @!P0 BRA `(.L_x_91) ;  /* 0xfffffffc00f08947 */ /* 0x008fea000383ffff */
[----:B------:R-:W-:Y:S05]  /*5630*/  BRA `(.L_x_16) ;  /* 0xffffffbc00647947 */ /* 0x000fea000383ffff */
.L_x_26:
[----:B------:R-:W-:-:S07]  /*5640*/  MOV R0, UR34 ;  /* 0x0000002200007c02 */ /* 0x000fce0008000f00 */
.L_x_92:
[----:B---3--:R3:W4:Y:S02]  /*5650*/  SYNCS.PHASECHK.TRANS64.TRYWAIT P0, [R0+URZ+0x70], RZ ;  /* 0x000070ff000075a7 */ /* 0x00872400080011ff */
[----:B----4-:R-:W-:Y:S05]  /*5660*/  @!P0 NANOSLEEP.SYNCS 0x989680 ;  /* 0x009896800000895d */ /* 0x010fea0003900000 */
[----:B------:R-:W4:Y:S02]  /*5670*/  @!P0 SYNCS.PHASECHK.TRANS64 P0, [R0+URZ+0x70], RZ ;  /* 0x000070ff000085a7 */ /* 0x000f2400080010ff */
[----:B----4-:R-:W-:Y:S05]  /*5680*/  @!P0 BRA `(.L_x_92) ;  /* 0xfffffffc00f08947 */ /* 0x010fea000383ffff */
[----:B------:R-:W-:Y:S05]  /*5690*/  BRA `(.L_x_93) ;  /* 0xffffffbc00707947 */ /* 0x000fea000383ffff */
.L_x_29:
[----:B------:R-:W-:Y:S02]  /*56a0*/  MOV R4, UR4 ;  /* 0x0000000400047c02 */ /* 0x000fe40008000f00 */
[----:B------:R-:W-:Y:S02]  /*56b0*/  MOV R5, UR4 ;  /* 0x0000000400057c02 */ /* 0x000fe40008000f00 */
[----:B------:R-:W-:-:S07]  /*56c0*/  MOV R0, UR5 ;  /* 0x0000000500007c02 */ /* 0x000fce0008000f00 */
.L_x_94:
[----:B-1----:R1:W3:Y:S02]  /*56d0*/  SYNCS.PHASECHK.TRANS64.TRYWAIT P0, [R0+URZ+0x30], R5 ;  /* 0x00003005000075a7 */ /* 0x0022e400080011ff */
[----:B---3--:R-:W-:Y:S05]  /*56e0*/  @!P0 NANOSLEEP.SYNCS 0x989680 ;  /* 0x009896800000895d */ /* 0x008fea0003900000 */
[----:B------:R-:W3:Y:S02]  /*56f0*/  @!P0 SYNCS.PHASECHK.TRANS64 P0, [R0+URZ+0x30], R5 ;  /* 0x00003005000085a7 */ /* 0x000ee400080010ff */
[----:B---3--:R-:W-:Y:S05]  /*5700*/  @!P0 BRA `(.L_x_94) ;  /* 0xfffffffc00f08947 */ /* 0x008fea000383ffff */
[----:B------:R-:W-:Y:S05]  /*5710*/  BRA `(.L_x_28) ;  /* 0xffffffc000207947 */ /* 0x000fea000383ffff */
.L_x_32:
[----:B------:R-:W-:-:S07]  /*5720*/  MOV R5, R4 ;  /* 0x0000000400057202 */ /* 0x000fce0000000f00 */
.L_x_95:
[----:B-1----:R1:W2:Y:S02]  /*5730*/  SYNCS.PHASECHK.TRANS64.TRYWAIT P0, [R3+URZ+0x70], R5 ;  /* 0x00007005030075a7 */ /* 0x0022a400080011ff */
[----:B--2---:R-:W-:Y:S05]  /*5740*/  @!P0 NANOSLEEP.SYNCS 0x989680 ;  /* 0x009896800000895d */ /* 0x004fea0003900000 */
[----:B------:R-:W2:Y:S02]  /*5750*/  @!P0 SYNCS.PHASECHK.TRANS64 P0, [R3+URZ+0x70], R5 ;  /* 0x00007005030085a7 */ /* 0x000ea400080010ff */
[----:B--2---:R-:W-:Y:S05]  /*5760*/  @!P0 BRA `(.L_x_95) ;  /* 0xfffffffc00f08947 */ /* 0x004fea000383ffff */
[----:B------:R-:W-:Y:S05]  /*5770*/  BRA `(.L_x_96) ;  /* 0xffffffc000b87947 */ /* 0x000fea000383ffff */
.L_x_34:
[----:B------:R-:W-:Y:S02]  /*5780*/  MOV R2, UR4 ;  /* 0x0000000400027c02 */ /* 0x000fe40008000f00 */
[----:B--2---:R-:W-:Y:S02]  /*5790*/  MOV R3, UR4 ;  /* 0x0000000400037c02 */ /* 0x004fe40008000f00 */
[----:B------:R-:W-:-:S07]  /*57a0*/  MOV R0, UR5 ;  /* 0x0000000500007c02 */ /* 0x000fce0008000f00 */
.L_x_97:
[----:B--2---:R2:W3:Y:S02]  /*57b0*/  SYNCS.PHASECHK.TRANS64.TRYWAIT P0, [R0+URZ+0x30], R3 ;  /* 0x00003003000075a7 */ /* 0x0044e400080011ff */
[----:B---3--:R-:W-:Y:S05]  /*57c0*/  @!P0 NANOSLEEP.SYNCS 0x989680 ;  /* 0x009896800000895d */ /* 0x008fea0003900000 */
[----:B------:R-:W3:Y:S02]  /*57d0*/  @!P0 SYNCS.PHASECHK.TRANS64 P0, [R0+URZ+0x30], R3 ;  /* 0x00003003000085a7 */ /* 0x000ee400080010ff */
[----:B---3--:R-:W-:Y:S05]  /*57e0*/  @!P0 BRA `(.L_x_97) ;  /* 0xfffffffc00f08947 */ /* 0x008fea000383ffff */
[----:B------:R-:W-:Y:S05]  /*57f0*/  BRA `(.L_x_98) ;  /* 0xffffffc400407947 */ /* 0x000fea000383ffff */
.L_x_36:
[----:B------:R-:W-:-:S07]  /*5800*/  MOV R2, UR12 ;  /* 0x0000000c00027c02 */ /* 0x000fce0008000f00 */
.L_x_99:
[----:B--2---:R2:W3:Y:S02]  /*5810*/  SYNCS.PHASECHK.TRANS64.TRYWAIT P0, [R2+URZ+0x70], RZ ;  /* 0x000070ff020075a7 */ /* 0x0044e400080011ff */
[----:B---3--:R-:W-:Y:S05]  /*5820*/  @!P0 NANOSLEEP.SYNCS 0x989680 ;  /* 0x009896800000895d */ /* 0x008fea0003900000 */
[----:B------:R-:W3:Y:S02]  /*5830*/  @!P0 SYNCS.PHASECHK.TRANS64 P0, [R2+URZ+0x70], RZ ;  /* 0x000070ff020085a7 */ /* 0x000ee400080010ff */
[----:B---3--:R-:W-:Y:S05]  /*5840*/  @!P0 BRA `(.L_x_99) ;  /* 0xfffffffc00f08947 */ /* 0x008fea000383ffff */
[----:B------:R-:W-:Y:S05]  /*5850*/  BRA `(.L_x_100) ;  /* 0xffffffc400607947 */ /* 0x000fea000383ffff */
.L_x_39:
[----:B------:R-:W-:Y:S02]  /*5860*/  MOV R2, UR13 ;  /* 0x0000000d00027c02 */ /* 0x000fe40008000f00 */
[----:B------:R-:W-:Y:S02]  /*5870*/  MOV R3, UR13 ;  /* 0x0000000d00037c02 */ /* 0x000fe40008000f00 */
[----:B------:R-:W-:-:S07]  /*5880*/  MOV R0, UR12 ;  /* 0x0000000c00007c02 */ /* 0x000fce0008000f00 */
.L_x_101:
[----:B-1----:R1:W2:Y:S02]  /*5890*/  SYNCS.PHASECHK.TRANS64.TRYWAIT P0, [R0+URZ+0x68], R3 ;  /* 0x00006803000075a7 */ /* 0x0022a400080011ff */
[----:B--2---:R-:W-:Y:S05]  /*58a0*/  @!P0 NANOSLEEP.SYNCS 0x989680 ;  /* 0x009896800000895d */ /* 0x004fea0003900000 */
[----:B------:R-:W2:Y:S02]  /*58b0*/  @!P0 SYNCS.PHASECHK.TRANS64 P0, [R0+URZ+0x68], R3 ;  /* 0x00006803000085a7 */ /* 0x000ea400080010ff */
[----:B--2---:R-:W-:Y:S05]  /*58c0*/  @!P0 BRA `(.L_x_101) ;  /* 0xfffffffc00f08947 */ /* 0x004fea000383ffff */
[----:B------:R-:W-:Y:S05]  /*58d0*/  BRA `(.L_x_38) ;  /* 0xffffffc800b47947 */ /* 0x000fea000383ffff */
.L_x_42:
[----:B------:R-:W-:Y:S02]  /*58e0*/  MOV R2, UR25 ;  /* 0x0000001900027c02 */ /* 0x000fe40008000f00 */
[----:B------:R-:W-:Y:S02]  /*58f0*/  MOV R3, UR25 ;  /* 0x0000001900037c02 */ /* 0x000fe40008000f00 */
[----:B------:R-:W-:Y:S07]  /*5900*/  MOV R0, UR13 ;  /* 0x0000000d00007c02 */ /* 0x000fee0008000f00 */
.L_x_102:
[----:B-1----:R1:W2:Y:S02]  /*5910*/  SYNCS.PHASECHK.TRANS64.TRYWAIT P0, [R0+URZ], R3 ;  /* 0x00000003000075a7 */ /* 0x0022a400080011ff */
[----:B--2---:R-:W-:Y:S05]  /*5920*/  @!P0 NANOSLEEP.SYNCS 0x989680 ;  /* 0x009896800000895d */ /* 0x004fea0003900000 */
[----:B------:R-:W2:Y:S02]  /*5930*/  @!P0 SYNCS.PHASECHK.TRANS64 P0, [R0+URZ], R3 ;  /* 0x00000003000085a7 */ /* 0x000ea400080010ff */
[----:B--2---:R-:W-:Y:S05]  /*5940*/  @!P0 BRA `(.L_x_102) ;  /* 0xfffffffc00f08947 */ /* 0x004fea000383ffff */
[----:B------:R-:W-:Y:S05]  /*5950*/  BRA `(.L_x_41) ;  /* 0xffffffcc00107947 */ /* 0x000fea000383ffff */
.L_x_45:
[-C--:B------:R-:W-:Y:S02]  /*5960*/  MOV R6, R3.reuse ;  /* 0x0000000300067202 */ /* 0x080fe40000000f00 */
[----:B------:R-:W-:-:S07]  /*5970*/  MOV R7, R3 ;  /* 0x0000000300077202 */ /* 0x000fce0000000f00 */
.L_x_103:
[----:B-1----:R1:W2:Y:S02]  /*5980*/  SYNCS.PHASECHK.TRANS64.TRYWAIT P0, [R2+URZ+0x70], R7 ;  /* 0x00007007020075a7 */ /* 0x0022a400080011ff */
[----:B--2---:R-:W-:Y:S05]  /*5990*/  @!P0 NANOSLEEP.SYNCS 0x989680 ;  /* 0x009896800000895d */ /* 0x004fea0003900000 */
[----:B------:R-:W2:Y:S02]  /*59a0*/  @!P0 SYNCS.PHASECHK.TRANS64 P0, [R2+URZ+0x70], R7 ;  /* 0x00007007020085a7 */ /* 0x000ea400080010ff */
[----:B--2---:R-:W-:Y:S05]  /*59b0*/  @!P0 BRA `(.L_x_103) ;  /* 0xfffffffc00f08947 */ /* 0x004fea000383ffff */
[----:B------:R-:W-:Y:S05]  /*59c0*/  BRA `(.L_x_104) ;  /* 0xffffffcc00987947 */ /* 0x000fea000383ffff */
.L_x_60:
[----:B------:R-:W-:-:S07]  /*59d0*/  MOV R15, R14 ;  /* 0x0000000e000f7202 */ /* 0x000fce0000000f00 */
.L_x_105:
[----:B-1----:R1:W2:Y:S02]  /*59e0*/  SYNCS.PHASECHK.TRANS64.TRYWAIT P0, [R3+URZ], R15 ;  /* 0x0000000f030075a7 */ /* 0x0022a400080011ff */
[----:B--2---:R-:W-:Y:S05]  /*59f0*/  @!P0 NANOSLEEP.SYNCS 0x989680 ;  /* 0x009896800000895d */ /* 0x004fea0003900000 */
[----:B------:R-:W2:Y:S02]  /*5a00*/  @!P0 SYNCS.PHASECHK.TRANS64 P0, [R3+URZ], R15 ;  /* 0x0000000f030085a7 */ /* 0x000ea400080010ff */
[----:B--2---:R-:W-:Y:S05]  /*5a10*/  @!P0 BRA `(.L_x_105) ;  /* 0xfffffffc00f08947 */ /* 0x004fea000383ffff */
[----:B------:R-:W-:Y:S05]  /*5a20*/  BRA `(.L_x_59) ;  /* 0xffffffd4005c7947 */ /* 0x000fea000383ffff */
.L_x_63:
[----:B------:R-:W-:-:S07]  /*5a30*/  MOV R9, R8 ;  /* 0x0000000800097202 */ /* 0x000fce0000000f00 */
.L_x_106:
[----:B-1----:R1:W2:Y:S02]  /*5a40*/  SYNCS.PHASECHK.TRANS64.TRYWAIT P0, [R3+URZ], R9 ;  /* 0x00000009030075a7 */ /* 0x0022a400080011ff */
[----:B--2---:R-:W-:Y:S05]  /*5a50*/  @!P0 NANOSLEEP.SYNCS 0x989680 ;  /* 0x009896800000895d */ /* 0x004fea0003900000 */
[----:B------:R-:W2:Y:S02]  /*5a60*/  @!P0 SYNCS.PHASECHK.TRANS64 P0, [R3+URZ], R9 ;  /* 0x00000009030085a7 */ /* 0x000ea400080010ff */
[----:B--2---:R-:W-:Y:S05]  /*5a70*/  @!P0 BRA `(.L_x_106) ;  /* 0xfffffffc00f08947 */ /* 0x004fea000383ffff */
[----:B------:R-:W-:Y:S05]  /*5a80*/  BRA `(.L_x_62) ;  /* 0xffffffd400c47947 */ /* 0x000fea000383ffff */
.L_x_64:
[----:B-1----:R1:W2:Y:S02]  /*5a90*/  SYNCS.PHASECHK.TRANS64.TRYWAIT P0, [R87+URZ+0x70], RZ ;  /* 0x000070ff570075a7 */ /* 0x0022a400080011ff */
[----:B--2---:R-:W-:Y:S05]  /*5aa0*/  @!P0 NANOSLEEP.SYNCS 0x989680 ;  /* 0x009896800000895d */ /* 0x004fea0003900000 */
[----:B------:R-:W2:Y:S02]  /*5ab0*/  @!P0 SYNCS.PHASECHK.TRANS64 P0, [R87+URZ+0x70], RZ ;  /* 0x000070ff570085a7 */ /* 0x000ea400080010ff */
[----:B--2---:R-:W-:Y:S05]  /*5ac0*/  @!P0 BRA `(.L_x_64) ;  /* 0xfffffffc00f08947 */ /* 0x004fea000383ffff */
[----:B------:R-:W-:Y:S05]  /*5ad0*/  BRA `(.L_x_107) ;  /* 0xffffffd800287947 */ /* 0x000fea000383ffff */
.L_x_66:
[----:B------:R-:W-:-:S07]  /*5ae0*/  MOV R3, R2 ;  /* 0x0000000200037202 */ /* 0x000fce0000000f00 */
.L_x_108:
[----:B-1----:R1:W2:Y:S02]  /*5af0*/  SYNCS.PHASECHK.TRANS64.TRYWAIT P0, [R87+URZ+0x60], R3 ;  /* 0x00006003570075a7 */ /* 0x0022a400080011ff */
[----:B--2---:R-:W-:Y:S05]  /*5b00*/  @!P0 NANOSLEEP.SYNCS 0x989680 ;  /* 0x009896800000895d */ /* 0x004fea0003900000 */
[----:B------:R-:W2:Y:S02]  /*5b10*/  @!P0 SYNCS.PHASECHK.TRANS64 P0, [R87+URZ+0x60], R3 ;  /* 0x00006003570085a7 */ /* 0x000ea400080010ff */
[----:B--2---:R-:W-:Y:S05]  /*5b20*/  @!P0 BRA `(.L_x_108) ;  /* 0xfffffffc00f08947 */ /* 0x004fea000383ffff */
[----:B------:R-:W-:Y:S05]  /*5b30*/  BRA `(.L_x_109) ;  /* 0xffffffdc00707947 */ /* 0x000fea000383ffff */
.L_x_75:
[----:B------:R-:W-:-:S07]  /*5b40*/  MOV R5, R4 ;  /* 0x0000000400057202 */ /* 0x000fce0000000f00 */
.L_x_110:
[----:B-1----:R1:W2:Y:S02]  /*5b50*/  SYNCS.PHASECHK.TRANS64.TRYWAIT P0, [R3+URZ+0x70], R5 ;  /* 0x00007005030075a7 */ /* 0x0022a400080011ff */
[----:B--2---:R-:W-:Y:S05]  /*5b60*/  @!P0 NANOSLEEP.SYNCS 0x989680 ;  /* 0x009896800000895d */ /* 0x004fea0003900000 */
[----:B------:R-:W2:Y:S02]  /*5b70*/  @!P0 SYNCS.PHASECHK.TRANS64 P0, [R3+URZ+0x70], R5 ;  /* 0x00007005030085a7 */ /* 0x000ea400080010ff */
[----:B--2---:R-:W-:Y:S05]  /*5b80*/  @!P0 BRA `(.L_x_110) ;  /* 0xfffffffc00f08947 */ /* 0x004fea000383ffff */
[----:B------:R-:W-:Y:S05]  /*5b90*/  BRA `(.L_x_111) ;  /* 0xfffffff000a47947 */ /* 0x000fea000383ffff */
.L_x_82:
[----:B--2---:R2:W3:Y:S02]  /*5ba0*/  SYNCS.PHASECHK.TRANS64.TRYWAIT P0, [R87+URZ+0x90], RZ ;  /* 0x000090ff570075a7 */ /* 0x0044e400080011ff */
[----:B---3--:R-:W-:Y:S05]  /*5bb0*/  @!P0 NANOSLEEP.SYNCS 0x989680 ;  /* 0x009896800000895d */ /* 0x008fea0003900000 */
[----:B------:R-:W3:Y:S02]  /*5bc0*/  @!P0 SYNCS.PHASECHK.TRANS64 P0, [R87+URZ+0x90], RZ ;  /* 0x000090ff570085a7 */ /* 0x000ee400080010ff */
[----:B---3--:R-:W-:Y:S05]  /*5bd0*/  @!P0 BRA `(.L_x_82) ;  /* 0xfffffffc00f08947 */ /* 0x008fea000383ffff */
[----:B------:R-:W-:Y:S05]  /*5be0*/  BRA `(.L_x_112) ;  /* 0xfffffff400587947 */ /* 0x000fea000383ffff */
        .weak           $__internal_0_$__cuda_sm10x_tcgen05_guardrail_trap_col_being_dealloced_not_returned_by_alloc
        .type           $__internal_0_$__cuda_sm10x_tcgen05_guardrail_trap_col_being_dealloced_not_returned_by_alloc,@function
        .size           $__internal_0_$__cuda_sm10x_tcgen05_guardrail_trap_col_being_dealloced_not_returned_by_alloc,($__internal_1_$__cuda_sm10x_tcgen05_guardrail_trap_phase_invalid_during_alloc - $__internal_0_$__cuda_sm10x_tcgen05_guardrail_trap_col_being_dealloced_not_returned_by_alloc)
$__internal_0_$__cuda_sm10x_tcgen05_guardrail_trap_col_being_dealloced_not_returned_by_alloc:
[----:B------:R-:W-:Y:S05]  /*5bf0*/  BPT.TRAP 0x1 ;  /* 0x000000040000795c */ /* 0x000fea0000300000 */
[----:B------:R-:W-:-:S04]  /*5c00*/  HFMA2 R3, -RZ, RZ, 0, 0 ;  /* 0x00000000ff037431 */ /* 0x000fc800000001ff */
[----:B------:R-:W-:Y:S05]  /*5c10*/  RET.REL.NODEC R2 `(kernel_cutlass_kernel_cudnngrouped_gemmgrouped_gemm_swiglugrouped_gemm_swiglu_quantBlockScaledContiguousGroupedGemmKernel_object_at__TiledMMA_ThrLayoutVMNK21111000_PermutationMNK____MMAAt_0) ;  /* 0xffffffa002f87950 */ /* 0x000fea0003c3ffff */
        .weak           $__internal_1_$__cuda_sm10x_tcgen05_guardrail_trap_phase_invalid_during_alloc
        .type           $__internal_1_$__cuda_sm10x_tcgen05_guardrail_trap_phase_invalid_during_alloc,@function
        .size           $__internal_1_$__cuda_sm10x_tcgen05_guardrail_trap_phase_invalid_during_alloc,($__internal_2_$__cuda_sm10x_tcgen05_guardrail_trap_unallocated_columns_being_dealloced - $__internal_1_$__cuda_sm10x_tcgen05_guardrail_trap_phase_invalid_during_alloc)
$__internal_1_$__cuda_sm10x_tcgen05_guardrail_trap_phase_invalid_during_alloc:
[----:B------:R-:W-:Y:S05]  /*5c20*/  BPT.TRAP 0x1 ;  /* 0x000000040000795c */ /* 0x000fea0000300000 */
[----:B------:R-:W-:-:S04]  /*5c30*/  MOV R3, 0x0 ;  /* 0x0000000000037802 */ /* 0x000fc80000000f00 */
[----:B------:R-:W-:Y:S05]  /*5c40*/  RET.REL.NODEC R2 `(kernel_cutlass_kernel_cudnngrouped_gemmgrouped_gemm_swiglugrouped_gemm_swiglu_quantBlockScaledContiguousGroupedGemmKernel_object_at__TiledMMA_ThrLayoutVMNK21111000_PermutationMNK____MMAAt_0) ;  /* 0xffffffa002ec7950 */ /* 0x000fea0003c3ffff */
        .weak           $__internal_2_$__cuda_sm10x_tcgen05_guardrail_trap_unallocated_columns_being_dealloced
        .type           $__internal_2_$__cuda_sm10x_tcgen05_guardrail_trap_unallocated_columns_being_dealloced,@function
        .size           $__internal_2_$__cuda_sm10x_tcgen05_guardrail_trap_unallocated_columns_being_dealloced,(.L_x_116 - $__internal_2_$__cuda_sm10x_tcgen05_guardrail_trap_unallocated_columns_being_dealloced)
$__internal_2_$__cuda_sm10x_tcgen05_guardrail_trap_unallocated_columns_being_dealloced:
[----:B------:R-:W-:Y:S05]  /*5c50*/  BPT.TRAP 0x1 ;  /* 0x000000040000795c */ /* 0x000fea0000300000 */
[----:B------:R-:W-:-:S04]  /*5c60*/  HFMA2 R3, -RZ, RZ, 0, 0 ;  /* 0x00000000ff037431 */ /* 0x000fc800000001ff */
[----:B------:R-:W-:Y:S05]  /*5c70*/  RET.REL.NODEC R2 `(kernel_cutlass_kernel_cudnngrouped_gemmgrouped_gemm_swiglugrouped_gemm_swiglu_quantBlockScaledContiguousGroupedGemmKernel_object_at__TiledMMA_ThrLayoutVMNK21111000_PermutationMNK____MMAAt_0) ;  /* 0xffffffa002e07950 */ /* 0x000fea0003c3ffff */
.L_x_113:
[----:B------:R-:W-:-:S00]  /*5c80*/  BRA `(.L_x_113) ;  /* 0xfffffffc00fc7947 */ /* 0x000fc0000383ffff */
[----:B------:R-:W-:-:S00]  /*5c90*/  NOP ;  /* 0x0000000000007918 */ /* 0x000fc00000000000 */
        /* <DEDUP_REMOVED lines=14> */
.L_x_116:


//--------------------- .nv.shared.kernel_cutlass_kernel_cudnngrouped_gemmgrouped_gemm_swiglugrouped_gemm_swiglu_quantBlockScaledContiguousGroupedGemmKernel_object_at__TiledMMA_ThrLayoutVMNK21111000_PermutationMNK____MMAAt_0 --------------------------
	.section	.nv.shared.kernel_cutlass_kernel_cudnngrouped_gemmgrouped_gemm_swiglugrouped_gemm_swiglu_quantBlockScaledContiguousGroupedGemmKernel_object_at__TiledMMA_ThrLayoutVMNK21111000_PermutationMNK____MMAAt_0,"aw",@nobits
	.sectionflags	@""
	.align	1024
	.zero		1024


//--------------------- .nv.shared.reserved.0     --------------------------
	.section	.nv.shared.reserved.0,"aw",@nobits
	.align	8
	.weak		__nv_reservedSMEM_offset_0_alias
	.size		__nv_reservedSMEM_offset_0_alias, 0, 64
	.other		__nv_reservedSMEM_offset_0_alias,@"STO_CUDA_RESERVED_SHARED STV_DEFAULT"
__nv_reservedSMEM_offset_0_alias:
	.zero		0
.nv.shared.reserved.0:
	.zero		64
	.weak		__nv_reservedSMEM_allocation_phase
	.type		__nv_reservedSMEM_allocation_phase,@object
	.size		__nv_reservedSMEM_allocation_phase,(.L_0 - __nv_reservedSMEM_allocation_phase)
__nv_reservedSMEM_allocation_phase:
	.zero		1
.L_0:
	.zero		7
	.weak		__nv_reservedSMEM_devtool_atexit_pc
	.type		__nv_reservedSMEM_devtool_atexit_pc,@object
	.size		__nv_reservedSMEM_devtool_atexit_pc,(__nv_reservedSMEM_allocation_mask - __nv_reservedSMEM_devtool_atexit_pc)
__nv_reservedSMEM_devtool_atexit_pc:
	.zero		8
	.weak		__nv_reservedSMEM_allocation_mask
	.type		__nv_reservedSMEM_allocation_mask,@object
	.size		__nv_reservedSMEM_allocation_mask,(.L_2 - __nv_reservedSMEM_allocation_mask)
__nv_reservedSMEM_allocation_mask:
	.zero		4
.L_2:
	.zero		4
	.weak		__nv_reservedSMEM_tmem_allocation_pipeline_mbarrier
	.type		__nv_reservedSMEM_tmem_allocation_pipeline_mbarrier,@object
	.size		__nv_reservedSMEM_tmem_allocation_pipeline_mbarrier,(__nv_reservedSMEM_tmem_allocation_pipeline_mbarrier_parity - __nv_reservedSMEM_tmem_allocation_pipeline_mbarrier)
__nv_reservedSMEM_tmem_allocation_pipeline_mbarrier:
	.zero		8
	.weak		__nv_reservedSMEM_tmem_allocation_pipeline_mbarrier_parity
	.type		__nv_reservedSMEM_tmem_allocation_pipeline_mbarrier_parity,@object
	.size		__nv_reservedSMEM_tmem_allocation_pipeline_mbarrier_parity,(.L_4 - __nv_reservedSMEM_tmem_allocation_pipeline_mbarrier_parity)
__nv_reservedSMEM_tmem_allocation_pipeline_mbarrier_parity:
	.zero		4
.L_4:


//--------------------- .nv.constant0.kernel_cutlass_kernel_cudnngrouped_gemmgrouped_gemm_swiglugrouped_gemm_swiglu_quantBlockScaledContiguousGroupedGemmKernel_object_at__TiledMMA_ThrLayoutVMNK21111000_PermutationMNK____MMAAt_0 --------------------------
	.section	.nv.constant0.kernel_cutlass_kernel_cudnngrouped_gemmgrouped_gemm_swiglugrouped_gemm_swiglu_quantBlockScaledContiguousGroupedGemmKernel_object_at__TiledMMA_ThrLayoutVMNK21111000_PermutationMNK____MMAAt_0,"a",@progbits
	.sectionflags	@""
	.align	4
.nv.constant0.kernel_cutlass_kernel_cudnngrouped_gemmgrouped_gemm_swiglugrouped_gemm_swiglu_quantBlockScaledContiguousGroupedGemmKernel_object_at__TiledMMA_ThrLayoutVMNK21111000_PermutationMNK____MMAAt_0:
	.zero		1924


//--------------------- SYMBOLS --------------------------

	.type		.nv.reservedSmem.offset0,@object
	.size		.nv.reservedSmem.offset0,0x4
	.type		.nv.reservedSmem.cap,@object
	.size		.nv.reservedSmem.cap,0x4
